	.target	sm_90a

	.elftype	@"ET_EXEC"


//--------------------- .note.nv.tkinfo           --------------------------
	.section	.note.nv.tkinfo,"",@"SHT_NOTE"
	.sectionflags	@"SHF_NOTE_NV_TKINFO"
	.tkinfo
        /*0018*/ 	.word	0x00000002
        /*0030*/ 	.string	""
        /*0030*/ 	.string	"ptxas"
        /*0030*/ 	.string	"Cuda compilation tools, release 13.0, V13.0.88"
        /*0030*/ 	.string	"Build cuda_13.0.r13.0/compiler.36424714_0"
        /*0030*/ 	.string	"-arch sm_90a -m 64 "



//--------------------- .note.nv.cuinfo           --------------------------
	.section	.note.nv.cuinfo,"",@"SHT_NOTE"
	.sectionflags	@"SHF_NOTE_NV_CUINFO"
        /*0018*/ 	.short	0x0002
        /*001a*/ 	.short	0x005a
        /*001c*/ 	.short	0x0082
	.zero		2


//--------------------- .nv.info                  --------------------------
	.section	.nv.info,"",@"SHT_CUDA_INFO"
	.align	4


	//----- nvinfo : EIATTR_REGCOUNT
	.align		4
        /*0000*/ 	.byte	0x04, 0x2f
        /*0002*/ 	.short	(.L_15 - .L_14)
	.align		4
.L_14:
        /*0004*/ 	.word	index@(_ZN7cutlass13device_kernelINS_4gemm6kernel13GemmUniversalIN4cute5tupleIJiiiiEEENS1_10collective13CollectiveMmaINS1_34MainloopSm90TmaGmmaWarpSpecializedILi3ENS5_IJNS4_1CILi1EEESB_SB_EEENS1_35KernelTmaWarpSpecializedCooperativeEEENS5_IJNSA_ILi256EEESF_NSA_ILi128EEEEEEaNS5_IJlSB_lEEEaSI_NS4_8TiledMMAINS4_8MMA_AtomIJNS4_4SM904GMMA27MMA_64x256x32_S32S8S8_SS_TNEEEENS4_6LayoutINS5_IJNSA_ILi2EEESB_SB_EEENS5_IJSB_NSA_ILi0EEESS_EEEEENS5_IJNS4_10UnderscoreESV_SV_EEEEENS4_13SM90_TMA_LOADENS4_14ComposedLayoutINS4_7SwizzleILi3ELi4ELi3EEENS4_18smem_ptr_flag_bitsILi8EEENSP_INS5_IJNSA_ILi8EEESG_EEENS5_IJSG_SB_EEEEEEEvNS4_8identityESY_S18_vS19_EENS_8epilogue10collective6detail29Sm90TmaWarpSpecializedAdapterINS1C_15DefaultEpilogueIaSI_SI_NS1B_6thread17LinearCombinationIaLi1EiiLNS1G_9ScaleType4KindE0ELNS_15FloatRoundStyleE2EaEENS1_15EpilogueDefaultEEEEEvvEEEEvNT_6ParamsE)
        /*0008*/ 	.word	0x000000a8


	//----- nvinfo : EIATTR_FRAME_SIZE
	.align		4
.L_15:
        /*000c*/ 	.byte	0x04, 0x11
        /*000e*/ 	.short	(.L_17 - .L_16)
	.align		4
.L_16:
        /*0010*/ 	.word	index@(_ZN7cutlass13device_kernelINS_4gemm6kernel13GemmUniversalIN4cute5tupleIJiiiiEEENS1_10collective13CollectiveMmaINS1_34MainloopSm90TmaGmmaWarpSpecializedILi3ENS5_IJNS4_1CILi1EEESB_SB_EEENS1_35KernelTmaWarpSpecializedCooperativeEEENS5_IJNSA_ILi256EEESF_NSA_ILi128EEEEEEaNS5_IJlSB_lEEEaSI_NS4_8TiledMMAINS4_8MMA_AtomIJNS4_4SM904GMMA27MMA_64x256x32_S32S8S8_SS_TNEEEENS4_6LayoutINS5_IJNSA_ILi2EEESB_SB_EEENS5_IJSB_NSA_ILi0EEESS_EEEEENS5_IJNS4_10UnderscoreESV_SV_EEEEENS4_13SM90_TMA_LOADENS4_14ComposedLayoutINS4_7SwizzleILi3ELi4ELi3EEENS4_18smem_ptr_flag_bitsILi8EEENSP_INS5_IJNSA_ILi8EEESG_EEENS5_IJSG_SB_EEEEEEEvNS4_8identityESY_S18_vS19_EENS_8epilogue10collective6detail29Sm90TmaWarpSpecializedAdapterINS1C_15DefaultEpilogueIaSI_SI_NS1B_6thread17LinearCombinationIaLi1EiiLNS1G_9ScaleType4KindE0ELNS_15FloatRoundStyleE2EaEENS1_15EpilogueDefaultEEEEEvvEEEEvNT_6ParamsE)
        /*0014*/ 	.word	0x00000778


	//----- nvinfo : EIATTR_MIN_STACK_SIZE
	.align		4
.L_17:
        /*0018*/ 	.byte	0x04, 0x12
        /*001a*/ 	.short	(.L_19 - .L_18)
	.align		4
.L_18:
        /*001c*/ 	.word	index@(_ZN7cutlass13device_kernelINS_4gemm6kernel13GemmUniversalIN4cute5tupleIJiiiiEEENS1_10collective13CollectiveMmaINS1_34MainloopSm90TmaGmmaWarpSpecializedILi3ENS5_IJNS4_1CILi1EEESB_SB_EEENS1_35KernelTmaWarpSpecializedCooperativeEEENS5_IJNSA_ILi256EEESF_NSA_ILi128EEEEEEaNS5_IJlSB_lEEEaSI_NS4_8TiledMMAINS4_8MMA_AtomIJNS4_4SM904GMMA27MMA_64x256x32_S32S8S8_SS_TNEEEENS4_6LayoutINS5_IJNSA_ILi2EEESB_SB_EEENS5_IJSB_NSA_ILi0EEESS_EEEEENS5_IJNS4_10UnderscoreESV_SV_EEEEENS4_13SM90_TMA_LOADENS4_14ComposedLayoutINS4_7SwizzleILi3ELi4ELi3EEENS4_18smem_ptr_flag_bitsILi8EEENSP_INS5_IJNSA_ILi8EEESG_EEENS5_IJSG_SB_EEEEEEEvNS4_8identityESY_S18_vS19_EENS_8epilogue10collective6detail29Sm90TmaWarpSpecializedAdapterINS1C_15DefaultEpilogueIaSI_SI_NS1B_6thread17LinearCombinationIaLi1EiiLNS1G_9ScaleType4KindE0ELNS_15FloatRoundStyleE2EaEENS1_15EpilogueDefaultEEEEEvvEEEEvNT_6ParamsE)
        /*0020*/ 	.word	0x00000778
.L_19:


//--------------------- .nv.compat                --------------------------
	.section	.nv.compat,"",@"SHT_CUDA_COMPAT_INFO"
	.align	4
        /*0000*/ 	.byte	0x02, 0x09, 0x01, 0x00, 0x02, 0x02, 0x04, 0x00, 0x02, 0x05, 0x05, 0x00, 0x03, 0x07, 0x01, 0x01
        /*0010*/ 	.byte	0x02, 0x03, 0x01, 0x00, 0x02, 0x06, 0x01, 0x00, 0x04, 0x0b, 0x08, 0x00, 0x00, 0x00, 0x00, 0x00
        /*0020*/ 	.byte	0x00, 0x00, 0x00, 0x00


//--------------------- .nv.info._ZN7cutlass13device_kernelINS_4gemm6kernel13GemmUniversalIN4cute5tupleIJiiiiEEENS1_10collective13CollectiveMmaINS1_34MainloopSm90TmaGmmaWarpSpecializedILi3ENS5_IJNS4_1CILi1EEESB_SB_EEENS1_35KernelTmaWarpSpecializedCooperativeEEENS5_IJNSA_ILi256EEESF_NSA_ILi128EEEEEEaNS5_IJlSB_lEEEaSI_NS4_8TiledMMAINS4_8MMA_AtomIJNS4_4SM904GMMA27MMA_64x256x32_S32S8S8_SS_TNEEEENS4_6LayoutINS5_IJNSA_ILi2EEESB_SB_EEENS5_IJSB_NSA_ILi0EEESS_EEEEENS5_IJNS4_10UnderscoreESV_SV_EEEEENS4_13SM90_TMA_LOADENS4_14ComposedLayoutINS4_7SwizzleILi3ELi4ELi3EEENS4_18smem_ptr_flag_bitsILi8EEENSP_INS5_IJNSA_ILi8EEESG_EEENS5_IJSG_SB_EEEEEEEvNS4_8identityESY_S18_vS19_EENS_8epilogue10collective6detail29Sm90TmaWarpSpecializedAdapterINS1C_15DefaultEpilogueIaSI_SI_NS1B_6thread17LinearCombinationIaLi1EiiLNS1G_9ScaleType4KindE0ELNS_15FloatRoundStyleE2EaEENS1_15EpilogueDefaultEEEEEvvEEEEvNT_6ParamsE --------------------------
	.section	.nv.info._ZN7cutlass13device_kernelINS_4gemm6kernel13GemmUniversalIN4cute5tupleIJiiiiEEENS1_10collective13CollectiveMmaINS1_34MainloopSm90TmaGmmaWarpSpecializedILi3ENS5_IJNS4_1CILi1EEESB_SB_EEENS1_35KernelTmaWarpSpecializedCooperativeEEENS5_IJNSA_ILi256EEESF_NSA_ILi128EEEEEEaNS5_IJlSB_lEEEaSI_NS4_8TiledMMAINS4_8MMA_AtomIJNS4_4SM904GMMA27MMA_64x256x32_S32S8S8_SS_TNEEEENS4_6LayoutINS5_IJNSA_ILi2EEESB_SB_EEENS5_IJSB_NSA_ILi0EEESS_EEEEENS5_IJNS4_10UnderscoreESV_SV_EEEEENS4_13SM90_TMA_LOADENS4_14ComposedLayoutINS4_7SwizzleILi3ELi4ELi3EEENS4_18smem_ptr_flag_bitsILi8EEENSP_INS5_IJNSA_ILi8EEESG_EEENS5_IJSG_SB_EEEEEEEvNS4_8identityESY_S18_vS19_EENS_8epilogue10collective6detail29Sm90TmaWarpSpecializedAdapterINS1C_15DefaultEpilogueIaSI_SI_NS1B_6thread17LinearCombinationIaLi1EiiLNS1G_9ScaleType4KindE0ELNS_15FloatRoundStyleE2EaEENS1_15EpilogueDefaultEEEEEvvEEEEvNT_6ParamsE,"",@"SHT_CUDA_INFO"
	.sectionflags	@""
	.align	4


	//----- nvinfo : EIATTR_CUDA_API_VERSION
	.align		4
        /*0000*/ 	.byte	0x04, 0x37
        /*0002*/ 	.short	(.L_21 - .L_20)
.L_20:
        /*0004*/ 	.word	0x00000082


	//----- nvinfo : EIATTR_KPARAM_INFO
	.align		4
.L_21:
        /*0008*/ 	.byte	0x04, 0x17
        /*000a*/ 	.short	(.L_23 - .L_22)
.L_22:
        /*000c*/ 	.word	0x00000000
        /*0010*/ 	.short	0x0000
        /*0012*/ 	.short	0x0070
        /*0014*/ 	.byte	0x00, 0xf0, 0x01, 0x10


	//----- nvinfo : EIATTR_SPARSE_MMA_MASK
	.align		4
.L_23:
        /*0018*/ 	.byte	0x03, 0x50
        /*001a*/ 	.short	0x0000


	//----- nvinfo : EIATTR_MAXREG_COUNT
	.align		4
        /*001c*/ 	.byte	0x03, 0x1b
        /*001e*/ 	.short	0x00a8


	//----- nvinfo : EIATTR_NUM_BARRIERS
	.align		4
        /*0020*/ 	.byte	0x02, 0x4c
        /*0022*/ 	.byte	0x01
	.zero		1


	//----- nvinfo : EIATTR_EXTERNS
	.align		4
        /*0024*/ 	.byte	0x04, 0x0f
        /*0026*/ 	.short	(.L_25 - .L_24)


	//   ....[0]....
	.align		4
.L_24:
        /*0028*/ 	.word	index@(__assertfail)


	//----- nvinfo : EIATTR_ANNOTATIONS
	.align		4
.L_25:
        /*002c*/ 	.byte	0x04, 0x55
        /*002e*/ 	.short	(.L_27 - .L_26)


	//   ....[0]....
.L_26:
        /*0030*/ 	.word	0x00000001
        /*0034*/ 	.byte	0x70, 0x06, 0x00, 0x00, 0x01, 0x00, 0x00, 0x00, 0x90, 0x06, 0x00, 0x00, 0x01, 0x00, 0x00, 0x00
        /* <DEDUP_REMOVED lines=709> */
        /*2c94*/ 	.byte	0x70, 0x7a, 0x01, 0x00, 0x01, 0x00, 0x00, 0x00, 0x90, 0x7a, 0x01, 0x00


	//----- nvinfo : EIATTR_MERCURY_ISA_VERSION
	.align		4
.L_27:
        /*2ca0*/ 	.byte	0x03, 0x5f
        /*2ca2*/ 	.short	0x0101


	//----- nvinfo : EIATTR_INT_WARP_WIDE_INSTR_OFFSETS
	.align		4
        /*2ca4*/ 	.byte	0x04, 0x31
        /*2ca6*/ 	.short	(.L_29 - .L_28)


	//   ....[0]....
.L_28:
        /*2ca8*/ 	.word	0x000004e0


	//   ....[1]....
        /*2cac*/ 	.word	0x000004f0


	//   ....[2]....
        /*2cb0*/ 	.word	0x00000580


	//----- nvinfo : EIATTR_COOP_GROUP_MASK_REGIDS
	.align		4
.L_29:
        /*2cb4*/ 	.byte	0x04, 0x29
        /*2cb6*/ 	.short	(.L_31 - .L_30)


	//   ....[0]....
.L_30:
        /*2cb8*/ 	.word	0xffffffff


	//   ....[1]....
        /*2cbc*/ 	.word	0xffffffff


	//   ....[2]....
        /*2cc0*/ 	.word	0xffffffff


	//   ....[3]....
        /*2cc4*/ 	.word	0xffffffff


	//   ....[4]....
        /*2cc8*/ 	.word	0xffffffff


	//----- nvinfo : EIATTR_COOP_GROUP_INSTR_OFFSETS
	.align		4
.L_31:
        /*2ccc*/ 	.byte	0x04, 0x28
        /*2cce*/ 	.short	(.L_33 - .L_32)


	//   ....[0]....
.L_32:
        /*2cd0*/ 	.word	0x00000070


	//   ....[1]....
        /*2cd4*/ 	.word	0x00000080


	//   ....[2]....
        /*2cd8*/ 	.word	0x000001a0


	//   ....[3]....
        /*2cdc*/ 	.word	0x00000390


	//   ....[4]....
        /*2ce0*/ 	.word	0x00001150


	//----- nvinfo : EIATTR_REG_RECONFIG
	.align		4
.L_33:
        /*2ce4*/ 	.byte	0x01, 0x54
	.zero		2


	//----- nvinfo : EIATTR_SYSCALL_OFFSETS
	.align		4
        /*2ce8*/ 	.byte	0x04, 0x46
        /*2cea*/ 	.short	(.L_35 - .L_34)


	//   ....[0]....
.L_34:
        /*2cec*/ 	.word	0x00001310


	//----- nvinfo : EIATTR_MBARRIER_INSTR_OFFSETS
	.align		4
.L_35:
        /*2cf0*/ 	.byte	0x04, 0x39
        /*2cf2*/ 	.short	(.L_37 - .L_36)


	//   ....[0]....
.L_36:
        /*2cf4*/ 	.word	0x00000320
        /*2cf8*/ 	.word	0x000000ff
        /*2cfc*/ 	.word	0x00000000
        /*2d00*/ 	.short	0x0100
        /*2d02*/ 	.byte	0x08
	.zero		1


	//   ....[1]....
        /*2d04*/ 	.word	0x00000330
        /*2d08*/ 	.word	0x000000ff
        /*2d0c*/ 	.word	0x00000018
        /*2d10*/ 	.short	0x0100
        /*2d12*/ 	.byte	0x08
	.zero		1


	//   ....[2]....
        /*2d14*/ 	.word	0x00000340
        /*2d18*/ 	.word	0x000000ff
        /*2d1c*/ 	.word	0x00000008
        /*2d20*/ 	.short	0x0100
        /*2d22*/ 	.byte	0x08
	.zero		1


	//   ....[3]....
        /*2d24*/ 	.word	0x00000350
        /*2d28*/ 	.word	0x000000ff
        /*2d2c*/ 	.word	0x00000020
        /*2d30*/ 	.short	0x0100
        /*2d32*/ 	.byte	0x08
	.zero		1


	//   ....[4]....
        /*2d34*/ 	.word	0x00000360
        /*2d38*/ 	.word	0x000000ff
        /*2d3c*/ 	.word	0x00000010
        /*2d40*/ 	.short	0x0100
        /*2d42*/ 	.byte	0x08
	.zero		1


	//   ....[5]....
        /*2d44*/ 	.word	0x00000370
        /*2d48*/ 	.word	0x000000ff
        /*2d4c*/ 	.word	0x00000028
        /*2d50*/ 	.short	0x0100
        /*2d52*/ 	.byte	0x08
	.zero		1


	//   ....[6]....
        /*2d54*/ 	.word	0x00000600
        /*2d58*/ 	.word	0x000000ff
        /*2d5c*/ 	.word	0x00000040
        /*2d60*/ 	.short	0x0100
        /*2d62*/ 	.byte	0x10
	.zero		1


	//   ....[7]....
        /*2d64*/ 	.word	0x000006a0
        /*2d68*/ 	.word	0x000000ff
        /*2d6c*/ 	.word	0x00000048
        /*2d70*/ 	.short	0x0100
        /*2d72*/ 	.byte	0x10
	.zero		1


	//   ....[8]....
        /*2d74*/ 	.word	0x000013f0
        /*2d78*/ 	.word	0x00000003
        /*2d7c*/ 	.word	0x00000000
        /*2d80*/ 	.short	0x010a
        /*2d82*/ 	.byte	0x3f
	.zero		1


	//   ....[9]....
        /*2d84*/ 	.word	0x00001430
        /*2d88*/ 	.word	0x00000003
        /*2d8c*/ 	.word	0x00000000
        /*2d90*/ 	.short	0x010a
        /*2d92*/ 	.byte	0x3f
	.zero		1


	//   ....[10]....
        /*2d94*/ 	.word	0x00004a30
        /*2d98*/ 	.word	0x00000002
        /*2d9c*/ 	.word	0x00000000
        /*2da0*/ 	.short	0x010a
        /*2da2*/ 	.byte	0x3f
	.zero		1


	//   ....[11]....
        /*2da4*/ 	.word	0x00004a70
        /*2da8*/ 	.word	0x00000002
        /*2dac*/ 	.word	0x00000000
        /*2db0*/ 	.short	0x010a
        /*2db2*/ 	.byte	0x3f
	.zero		1


	//   ....[12]....
        /*2db4*/ 	.word	0x00008b10
        /*2db8*/ 	.word	0x00000002
        /*2dbc*/ 	.word	0x00000000
        /*2dc0*/ 	.short	0x0101
        /*2dc2*/ 	.byte	0x3f
	.zero		1


	//   ....[13]....
        /*2dc4*/ 	.word	0x00008d20
        /*2dc8*/ 	.word	0x00000000
        /*2dcc*/ 	.word	0x00000000
        /*2dd0*/ 	.short	0x0101
        /*2dd2*/ 	.byte	0x3f
	.zero		1


	//   ....[14]....
        /*2dd4*/ 	.word	0x00017640
        /*2dd8*/ 	.word	0x0000000a
        /*2ddc*/ 	.word	0x00000018
        /*2de0*/ 	.short	0x010a
        /*2de2*/ 	.byte	0x3f
	.zero		1


	//   ....[15]....
        /*2de4*/ 	.word	0x00017990
        /*2de8*/ 	.word	0x00000002
        /*2dec*/ 	.word	0x00000048
        /*2df0*/ 	.short	0x0101
        /*2df2*/ 	.byte	0x3f
	.zero		1


	//   ....[16]....
        /*2df4*/ 	.word	0x00018190
        /*2df8*/ 	.word	0x00000005
        /*2dfc*/ 	.word	0x00000000
        /*2e00*/ 	.short	0x010a
        /*2e02*/ 	.byte	0x3f
	.zero		1


	//   ....[17]....
        /*2e04*/ 	.word	0x00018220
        /*2e08*/ 	.word	0x00000007
        /*2e0c*/ 	.word	0x00000000
        /*2e10*/ 	.short	0x010a
        /*2e12*/ 	.byte	0x3f
	.zero		1


	//   ....[18]....
        /*2e14*/ 	.word	0x000182b0
        /*2e18*/ 	.word	0x00000003
        /*2e1c*/ 	.word	0x00000000
        /*2e20*/ 	.short	0x010a
        /*2e22*/ 	.byte	0x3f
	.zero		1


	//   ....[19]....
        /*2e24*/ 	.word	0x00018310
        /*2e28*/ 	.word	0x00000003
        /*2e2c*/ 	.word	0x00000000
        /*2e30*/ 	.short	0x010a
        /*2e32*/ 	.byte	0x3f
	.zero		1


	//   ....[20]....
        /*2e34*/ 	.word	0x00018360
        /*2e38*/ 	.word	0x00000002
        /*2e3c*/ 	.word	0x00000000
        /*2e40*/ 	.short	0x010a
        /*2e42*/ 	.byte	0x3f
	.zero		1


	//   ....[21]....
        /*2e44*/ 	.word	0x00018430
        /*2e48*/ 	.word	0x0000000a
        /*2e4c*/ 	.word	0x00000018
        /*2e50*/ 	.short	0x010a
        /*2e52*/ 	.byte	0x3f
	.zero		1


	//   ....[22]....
        /*2e54*/ 	.word	0x00018500
        /*2e58*/ 	.word	0x00000005
        /*2e5c*/ 	.word	0x00000000
        /*2e60*/ 	.short	0x010a
        /*2e62*/ 	.byte	0x3f
	.zero		1


	//   ....[23]....
        /*2e64*/ 	.word	0x00018550
        /*2e68*/ 	.word	0x00000007
        /*2e6c*/ 	.word	0x00000000
        /*2e70*/ 	.short	0x010a
        /*2e72*/ 	.byte	0x3f
	.zero		1


	//----- nvinfo : EIATTR_NUM_MBARRIERS
	.align		4
.L_37:
        /*2e74*/ 	.byte	0x03, 0x38
        /*2e76*/ 	.short	0x0008


	//----- nvinfo : EIATTR_EXIT_INSTR_OFFSETS
	.align		4
        /*2e78*/ 	.byte	0x04, 0x1c
        /*2e7a*/ 	.short	(.L_39 - .L_38)


	//   ....[0]....
.L_38:
        /*2e7c*/ 	.word	0x00000700


	//   ....[1]....
        /*2e80*/ 	.word	0x00001070


	//   ....[2]....
        /*2e84*/ 	.word	0x00016bc0


	//   ....[3]....
        /*2e88*/ 	.word	0x000172d0


	//   ....[4]....
        /*2e8c*/ 	.word	0x00018300


	//----- nvinfo : EIATTR_MAX_THREADS
	.align		4
.L_39:
        /*2e90*/ 	.byte	0x04, 0x05
        /*2e92*/ 	.short	(.L_41 - .L_40)
.L_40:
        /*2e94*/ 	.word	0x00000180
        /*2e98*/ 	.word	0x00000001
        /*2e9c*/ 	.word	0x00000001


	//----- nvinfo : EIATTR_CRS_STACK_SIZE
	.align		4
.L_41:
        /*2ea0*/ 	.byte	0x04, 0x1e
        /*2ea2*/ 	.short	(.L_43 - .L_42)
.L_42:
        /*2ea4*/ 	.word	0x00000000


	//----- nvinfo : EIATTR_CBANK_PARAM_SIZE
	.align		4
.L_43:
        /*2ea8*/ 	.byte	0x03, 0x19
        /*2eaa*/ 	.short	0x0470


	//----- nvinfo : EIATTR_PARAM_CBANK
	.align		4
        /*2eac*/ 	.byte	0x04, 0x0a
        /*2eae*/ 	.short	(.L_45 - .L_44)
	.align		4
.L_44:
        /*2eb0*/ 	.word	index@(.nv.constant0._ZN7cutlass13device_kernelINS_4gemm6kernel13GemmUniversalIN4cute5tupleIJiiiiEEENS1_10collective13CollectiveMmaINS1_34MainloopSm90TmaGmmaWarpSpecializedILi3ENS5_IJNS4_1CILi1EEESB_SB_EEENS1_35KernelTmaWarpSpecializedCooperativeEEENS5_IJNSA_ILi256EEESF_NSA_ILi128EEEEEEaNS5_IJlSB_lEEEaSI_NS4_8TiledMMAINS4_8MMA_AtomIJNS4_4SM904GMMA27MMA_64x256x32_S32S8S8_SS_TNEEEENS4_6LayoutINS5_IJNSA_ILi2EEESB_SB_EEENS5_IJSB_NSA_ILi0EEESS_EEEEENS5_IJNS4_10UnderscoreESV_SV_EEEEENS4_13SM90_TMA_LOADENS4_14ComposedLayoutINS4_7SwizzleILi3ELi4ELi3EEENS4_18smem_ptr_flag_bitsILi8EEENSP_INS5_IJNSA_ILi8EEESG_EEENS5_IJSG_SB_EEEEEEEvNS4_8identityESY_S18_vS19_EENS_8epilogue10collective6detail29Sm90TmaWarpSpecializedAdapterINS1C_15DefaultEpilogueIaSI_SI_NS1B_6thread17LinearCombinationIaLi1EiiLNS1G_9ScaleType4KindE0ELNS_15FloatRoundStyleE2EaEENS1_15EpilogueDefaultEEEEEvvEEEEvNT_6ParamsE)
        /*2eb4*/ 	.short	0x0210
        /*2eb6*/ 	.short	0x0470


	//----- nvinfo : EIATTR_SW_WAR
	.align		4
.L_45:
        /*2eb8*/ 	.byte	0x04, 0x36
        /*2eba*/ 	.short	(.L_47 - .L_46)
.L_46:
        /*2ebc*/ 	.word	0x00000008
.L_47:


//--------------------- .nv.callgraph             --------------------------
	.section	.nv.callgraph,"",@"SHT_CUDA_CALLGRAPH"
	.align	4
	.sectionentsize	8
	.align		4
        /*0000*/ 	.word	0x00000000
	.align		4
        /*0004*/ 	.word	0xffffffff
	.align		4
        /*0008*/ 	.word	index@(_ZN7cutlass13device_kernelINS_4gemm6kernel13GemmUniversalIN4cute5tupleIJiiiiEEENS1_10collective13CollectiveMmaINS1_34MainloopSm90TmaGmmaWarpSpecializedILi3ENS5_IJNS4_1CILi1EEESB_SB_EEENS1_35KernelTmaWarpSpecializedCooperativeEEENS5_IJNSA_ILi256EEESF_NSA_ILi128EEEEEEaNS5_IJlSB_lEEEaSI_NS4_8TiledMMAINS4_8MMA_AtomIJNS4_4SM904GMMA27MMA_64x256x32_S32S8S8_SS_TNEEEENS4_6LayoutINS5_IJNSA_ILi2EEESB_SB_EEENS5_IJSB_NSA_ILi0EEESS_EEEEENS5_IJNS4_10UnderscoreESV_SV_EEEEENS4_13SM90_TMA_LOADENS4_14ComposedLayoutINS4_7SwizzleILi3ELi4ELi3EEENS4_18smem_ptr_flag_bitsILi8EEENSP_INS5_IJNSA_ILi8EEESG_EEENS5_IJSG_SB_EEEEEEEvNS4_8identityESY_S18_vS19_EENS_8epilogue10collective6detail29Sm90TmaWarpSpecializedAdapterINS1C_15DefaultEpilogueIaSI_SI_NS1B_6thread17LinearCombinationIaLi1EiiLNS1G_9ScaleType4KindE0ELNS_15FloatRoundStyleE2EaEENS1_15EpilogueDefaultEEEEEvvEEEEvNT_6ParamsE)
	.align		4
        /*000c*/ 	.word	index@(__assertfail)
	.align		4
        /*0010*/ 	.word	0x00000000
	.align		4
        /*0014*/ 	.word	0xfffffffe
	.align		4
        /*0018*/ 	.word	0x00000000
	.align		4
        /*001c*/ 	.word	0xfffffffd
	.align		4
        /*0020*/ 	.word	0x00000000
	.align		4
        /*0024*/ 	.word	0xfffffffc


//--------------------- .nv.constant4             --------------------------
	.section	.nv.constant4,"a",@progbits
	.align	8
	.align		8
.nv.constant4:
        /*0000*/ 	.dword	__assertfail
	.align		8
        /*0008*/ 	.dword	__unnamed_1
	.align		8
        /*0010*/ 	.dword	_ZN39_INTERNAL_67ebeecf_4_k_cu_75da15c4_57734cuda3std3__45__cpo5beginE
	.align		8
        /*0018*/ 	.dword	_ZN39_INTERNAL_67ebeecf_4_k_cu_75da15c4_57734cuda3std3__45__cpo3endE
	.align		8
        /*0020*/ 	.dword	_ZN39_INTERNAL_67ebeecf_4_k_cu_75da15c4_57734cuda3std3__45__cpo6cbeginE
	.align		8
        /*0028*/ 	.dword	_ZN39_INTERNAL_67ebeecf_4_k_cu_75da15c4_57734cuda3std3__45__cpo4cendE
	.align		8
        /*0030*/ 	.dword	_ZN39_INTERNAL_67ebeecf_4_k_cu_75da15c4_57734cuda3std3__441_GLOBAL__N__67ebeecf_4_k_cu_75da15c4_57736ignoreE
	.align		8
        /*0038*/ 	.dword	_ZN39_INTERNAL_67ebeecf_4_k_cu_75da15c4_57734cuda3std3__419piecewise_constructE
	.align		8
        /*0040*/ 	.dword	_ZN39_INTERNAL_67ebeecf_4_k_cu_75da15c4_57734cuda3std3__48in_placeE
	.align		8
        /*0048*/ 	.dword	_ZN39_INTERNAL_67ebeecf_4_k_cu_75da15c4_57734cuda3std6ranges3__45__cpo4swapE
	.align		8
        /*0050*/ 	.dword	_ZN39_INTERNAL_67ebeecf_4_k_cu_75da15c4_57734cuda3std6ranges3__45__cpo9iter_moveE
	.align		8
        /*0058*/ 	.dword	_ZN39_INTERNAL_67ebeecf_4_k_cu_75da15c4_57734cute7productE
	.align		8
        /*0060*/ 	.dword	_ZN39_INTERNAL_67ebeecf_4_k_cu_75da15c4_57734cute1_E
	.align		8
        /*0068*/ 	.dword	$str$22
	.align		8
        /*0070*/ 	.dword	$str$23


//--------------------- .text._ZN7cutlass13device_kernelINS_4gemm6kernel13GemmUniversalIN4cute5tupleIJiiiiEEENS1_10collective13CollectiveMmaINS1_34MainloopSm90TmaGmmaWarpSpecializedILi3ENS5_IJNS4_1CILi1EEESB_SB_EEENS1_35KernelTmaWarpSpecializedCooperativeEEENS5_IJNSA_ILi256EEESF_NSA_ILi128EEEEEEaNS5_IJlSB_lEEEaSI_NS4_8TiledMMAINS4_8MMA_AtomIJNS4_4SM904GMMA27MMA_64x256x32_S32S8S8_SS_TNEEEENS4_6LayoutINS5_IJNSA_ILi2EEESB_SB_EEENS5_IJSB_NSA_ILi0EEESS_EEEEENS5_IJNS4_10UnderscoreESV_SV_EEEEENS4_13SM90_TMA_LOADENS4_14ComposedLayoutINS4_7SwizzleILi3ELi4ELi3EEENS4_18smem_ptr_flag_bitsILi8EEENSP_INS5_IJNSA_ILi8EEESG_EEENS5_IJSG_SB_EEEEEEEvNS4_8identityESY_S18_vS19_EENS_8epilogue10collective6detail29Sm90TmaWarpSpecializedAdapterINS1C_15DefaultEpilogueIaSI_SI_NS1B_6thread17LinearCombinationIaLi1EiiLNS1G_9ScaleType4KindE0ELNS_15FloatRoundStyleE2EaEENS1_15EpilogueDefaultEEEEEvvEEEEvNT_6ParamsE --------------------------
	.section	.text._ZN7cutlass13device_kernelINS_4gemm6kernel13GemmUniversalIN4cute5tupleIJiiiiEEENS1_10collective13CollectiveMmaINS1_34MainloopSm90TmaGmmaWarpSpecializedILi3ENS5_IJNS4_1CILi1EEESB_SB_EEENS1_35KernelTmaWarpSpecializedCooperativeEEENS5_IJNSA_ILi256EEESF_NSA_ILi128EEEEEEaNS5_IJlSB_lEEEaSI_NS4_8TiledMMAINS4_8MMA_AtomIJNS4_4SM904GMMA27MMA_64x256x32_S32S8S8_SS_TNEEEENS4_6LayoutINS5_IJNSA_ILi2EEESB_SB_EEENS5_IJSB_NSA_ILi0EEESS_EEEEENS5_IJNS4_10UnderscoreESV_SV_EEEEENS4_13SM90_TMA_LOADENS4_14ComposedLayoutINS4_7SwizzleILi3ELi4ELi3EEENS4_18smem_ptr_flag_bitsILi8EEENSP_INS5_IJNSA_ILi8EEESG_EEENS5_IJSG_SB_EEEEEEEvNS4_8identityESY_S18_vS19_EENS_8epilogue10collective6detail29Sm90TmaWarpSpecializedAdapterINS1C_15DefaultEpilogueIaSI_SI_NS1B_6thread17LinearCombinationIaLi1EiiLNS1G_9ScaleType4KindE0ELNS_15FloatRoundStyleE2EaEENS1_15EpilogueDefaultEEEEEvvEEEEvNT_6ParamsE,"ax",@progbits
	.align	128
.text._ZN7cutlass13device_kernelINS_4gemm6kernel13GemmUniversalIN4cute5tupleIJiiiiEEENS1_10collective13CollectiveMmaINS1_34MainloopSm90TmaGmmaWarpSpecializedILi3ENS5_IJNS4_1CILi1EEESB_SB_EEENS1_35KernelTmaWarpSpecializedCooperativeEEENS5_IJNSA_ILi256EEESF_NSA_ILi128EEEEEEaNS5_IJlSB_lEEEaSI_NS4_8TiledMMAINS4_8MMA_AtomIJNS4_4SM904GMMA27MMA_64x256x32_S32S8S8_SS_TNEEEENS4_6LayoutINS5_IJNSA_ILi2EEESB_SB_EEENS5_IJSB_NSA_ILi0EEESS_EEEEENS5_IJNS4_10UnderscoreESV_SV_EEEEENS4_13SM90_TMA_LOADENS4_14ComposedLayoutINS4_7SwizzleILi3ELi4ELi3EEENS4_18smem_ptr_flag_bitsILi8EEENSP_INS5_IJNSA_ILi8EEESG_EEENS5_IJSG_SB_EEEEEEEvNS4_8identityESY_S18_vS19_EENS_8epilogue10collective6detail29Sm90TmaWarpSpecializedAdapterINS1C_15DefaultEpilogueIaSI_SI_NS1B_6thread17LinearCombinationIaLi1EiiLNS1G_9ScaleType4KindE0ELNS_15FloatRoundStyleE2EaEENS1_15EpilogueDefaultEEEEEvvEEEEvNT_6ParamsE:
        .type           _ZN7cutlass13device_kernelINS_4gemm6kernel13GemmUniversalIN4cute5tupleIJiiiiEEENS1_10collective13CollectiveMmaINS1_34MainloopSm90TmaGmmaWarpSpecializedILi3ENS5_IJNS4_1CILi1EEESB_SB_EEENS1_35KernelTmaWarpSpecializedCooperativeEEENS5_IJNSA_ILi256EEESF_NSA_ILi128EEEEEEaNS5_IJlSB_lEEEaSI_NS4_8TiledMMAINS4_8MMA_AtomIJNS4_4SM904GMMA27MMA_64x256x32_S32S8S8_SS_TNEEEENS4_6LayoutINS5_IJNSA_ILi2EEESB_SB_EEENS5_IJSB_NSA_ILi0EEESS_EEEEENS5_IJNS4_10UnderscoreESV_SV_EEEEENS4_13SM90_TMA_LOADENS4_14ComposedLayoutINS4_7SwizzleILi3ELi4ELi3EEENS4_18smem_ptr_flag_bitsILi8EEENSP_INS5_IJNSA_ILi8EEESG_EEENS5_IJSG_SB_EEEEEEEvNS4_8identityESY_S18_vS19_EENS_8epilogue10collective6detail29Sm90TmaWarpSpecializedAdapterINS1C_15DefaultEpilogueIaSI_SI_NS1B_6thread17LinearCombinationIaLi1EiiLNS1G_9ScaleType4KindE0ELNS_15FloatRoundStyleE2EaEENS1_15EpilogueDefaultEEEEEvvEEEEvNT_6ParamsE,@function
        .size           _ZN7cutlass13device_kernelINS_4gemm6kernel13GemmUniversalIN4cute5tupleIJiiiiEEENS1_10collective13CollectiveMmaINS1_34MainloopSm90TmaGmmaWarpSpecializedILi3ENS5_IJNS4_1CILi1EEESB_SB_EEENS1_35KernelTmaWarpSpecializedCooperativeEEENS5_IJNSA_ILi256EEESF_NSA_ILi128EEEEEEaNS5_IJlSB_lEEEaSI_NS4_8TiledMMAINS4_8MMA_AtomIJNS4_4SM904GMMA27MMA_64x256x32_S32S8S8_SS_TNEEEENS4_6LayoutINS5_IJNSA_ILi2EEESB_SB_EEENS5_IJSB_NSA_ILi0EEESS_EEEEENS5_IJNS4_10UnderscoreESV_SV_EEEEENS4_13SM90_TMA_LOADENS4_14ComposedLayoutINS4_7SwizzleILi3ELi4ELi3EEENS4_18smem_ptr_flag_bitsILi8EEENSP_INS5_IJNSA_ILi8EEESG_EEENS5_IJSG_SB_EEEEEEEvNS4_8identityESY_S18_vS19_EENS_8epilogue10collective6detail29Sm90TmaWarpSpecializedAdapterINS1C_15DefaultEpilogueIaSI_SI_NS1B_6thread17LinearCombinationIaLi1EiiLNS1G_9ScaleType4KindE0ELNS_15FloatRoundStyleE2EaEENS1_15EpilogueDefaultEEEEEvvEEEEvNT_6ParamsE,(.L_x_580 - _ZN7cutlass13device_kernelINS_4gemm6kernel13GemmUniversalIN4cute5tupleIJiiiiEEENS1_10collective13CollectiveMmaINS1_34MainloopSm90TmaGmmaWarpSpecializedILi3ENS5_IJNS4_1CILi1EEESB_SB_EEENS1_35KernelTmaWarpSpecializedCooperativeEEENS5_IJNSA_ILi256EEESF_NSA_ILi128EEEEEEaNS5_IJlSB_lEEEaSI_NS4_8TiledMMAINS4_8MMA_AtomIJNS4_4SM904GMMA27MMA_64x256x32_S32S8S8_SS_TNEEEENS4_6LayoutINS5_IJNSA_ILi2EEESB_SB_EEENS5_IJSB_NSA_ILi0EEESS_EEEEENS5_IJNS4_10UnderscoreESV_SV_EEEEENS4_13SM90_TMA_LOADENS4_14ComposedLayoutINS4_7SwizzleILi3ELi4ELi3EEENS4_18smem_ptr_flag_bitsILi8EEENSP_INS5_IJNSA_ILi8EEESG_EEENS5_IJSG_SB_EEEEEEEvNS4_8identityESY_S18_vS19_EENS_8epilogue10collective6detail29Sm90TmaWarpSpecializedAdapterINS1C_15DefaultEpilogueIaSI_SI_NS1B_6thread17LinearCombinationIaLi1EiiLNS1G_9ScaleType4KindE0ELNS_15FloatRoundStyleE2EaEENS1_15EpilogueDefaultEEEEEvvEEEEvNT_6ParamsE)
        .other          _ZN7cutlass13device_kernelINS_4gemm6kernel13GemmUniversalIN4cute5tupleIJiiiiEEENS1_10collective13CollectiveMmaINS1_34MainloopSm90TmaGmmaWarpSpecializedILi3ENS5_IJNS4_1CILi1EEESB_SB_EEENS1_35KernelTmaWarpSpecializedCooperativeEEENS5_IJNSA_ILi256EEESF_NSA_ILi128EEEEEEaNS5_IJlSB_lEEEaSI_NS4_8TiledMMAINS4_8MMA_AtomIJNS4_4SM904GMMA27MMA_64x256x32_S32S8S8_SS_TNEEEENS4_6LayoutINS5_IJNSA_ILi2EEESB_SB_EEENS5_IJSB_NSA_ILi0EEESS_EEEEENS5_IJNS4_10UnderscoreESV_SV_EEEEENS4_13SM90_TMA_LOADENS4_14ComposedLayoutINS4_7SwizzleILi3ELi4ELi3EEENS4_18smem_ptr_flag_bitsILi8EEENSP_INS5_IJNSA_ILi8EEESG_EEENS5_IJSG_SB_EEEEEEEvNS4_8identityESY_S18_vS19_EENS_8epilogue10collective6detail29Sm90TmaWarpSpecializedAdapterINS1C_15DefaultEpilogueIaSI_SI_NS1B_6thread17LinearCombinationIaLi1EiiLNS1G_9ScaleType4KindE0ELNS_15FloatRoundStyleE2EaEENS1_15EpilogueDefaultEEEEEvvEEEEvNT_6ParamsE,@"STO_CUDA_ENTRY STV_DEFAULT"
_ZN7cutlass13device_kernelINS_4gemm6kernel13GemmUniversalIN4cute5tupleIJiiiiEEENS1_10collective13CollectiveMmaINS1_34MainloopSm90TmaGmmaWarpSpecializedILi3ENS5_IJNS4_1CILi1EEESB_SB_EEENS1_35KernelTmaWarpSpecializedCooperativeEEENS5_IJNSA_ILi256EEESF_NSA_ILi128EEEEEEaNS5_IJlSB_lEEEaSI_NS4_8TiledMMAINS4_8MMA_AtomIJNS4_4SM904GMMA27MMA_64x256x32_S32S8S8_SS_TNEEEENS4_6LayoutINS5_IJNSA_ILi2EEESB_SB_EEENS5_IJSB_NSA_ILi0EEESS_EEEEENS5_IJNS4_10UnderscoreESV_SV_EEEEENS4_13SM90_TMA_LOADENS4_14ComposedLayoutINS4_7SwizzleILi3ELi4ELi3EEENS4_18smem_ptr_flag_bitsILi8EEENSP_INS5_IJNSA_ILi8EEESG_EEENS5_IJSG_SB_EEEEEEEvNS4_8identityESY_S18_vS19_EENS_8epilogue10collective6detail29Sm90TmaWarpSpecializedAdapterINS1C_15DefaultEpilogueIaSI_SI_NS1B_6thread17LinearCombinationIaLi1EiiLNS1G_9ScaleType4KindE0ELNS_15FloatRoundStyleE2EaEENS1_15EpilogueDefaultEEEEEvvEEEEvNT_6ParamsE:
[----:B------:R-:W0:Y:S02]  /*0000*/  LDC R1, c[0x0][0x28] ;  /* 0x00000a00ff017b82 */ /* 0x000e240000000800 */
[----:B0-----:R-:W-:Y:S01]  /*0010*/  VIADD R1, R1, 0xfffff888 ;  /* 0xfffff88801017836 */ /* 0x001fe20000000000 */
[----:B------:R-:W0:Y:S01]  /*0020*/  S2R R2, SR_TID.X ;  /* 0x0000000000027919 */ /* 0x000e220000002100 */
[----:B------:R-:W-:Y:S01]  /*0030*/  ELECT P0, URZ, PT ;  /* 0x00000000003f782f */ /* 0x000fe20003800000 */
[----:B------:R-:W-:Y:S01]  /*0040*/  BSSY B0, `(.L_x_0) ;  /* 0x0000015000007945 */ /* 0x000fe20003800000 */
[--C-:B0-----:R-:W-:Y:S02]  /*0050*/  SHF.R.U32.HI R0, RZ, 0x5, R2.reuse ;  /* 0x00000005ff007819 */ /* 0x101fe40000011602 */
[----:B------:R-:W-:-:S03]  /*0060*/  SHF.R.U32.HI R2, RZ, 0x7, R2 ;  /* 0x00000007ff027819 */ /* 0x000fc60000011602 */
[----:B------:R-:W0:Y:S04]  /*0070*/  SHFL.IDX PT, R3, R0, RZ, 0x1f ;  /* 0x00001fff00037589 */ /* 0x000e2800000e0000 */
[----:B------:R-:W1:Y:S01]  /*0080*/  SHFL.IDX PT, R2, R2, RZ, 0x1f ;  /* 0x00001fff02027589 */ /* 0x000e6200000e0000 */
[----:B0-----:R-:W-:Y:S02]  /*0090*/  R2UR UR10, R3 ;  /* 0x00000000030a72ca */ /* 0x001fe400000e0000 */
[----:B-1----:R-:W-:-:S11]  /*00a0*/  R2UR UR5, R2 ;  /* 0x00000000020572ca */ /* 0x002fd600000e0000 */
[----:B------:R-:W-:Y:S02]  /*00b0*/  USHF.R.S32.HI UR4, URZ, 0x1f, UR10 ;  /* 0x0000001f3f047899 */ /* 0x000fe4000801140a */
[----:B------:R-:W-:Y:S02]  /*00c0*/  ISETP.NE.OR P0, PT, RZ, UR10, !P0 ;  /* 0x0000000aff007c0c */ /* 0x000fe4000c705670 */
[----:B------:R-:W-:-:S04]  /*00d0*/  ULEA.HI UR4, UR4, UR10, URZ, 0x2 ;  /* 0x0000000a04047291 */ /* 0x000fc8000f8f103f */
[----:B------:R-:W-:-:S04]  /*00e0*/  ULOP3.LUT UR4, UR4, 0xfffffffc, URZ, 0xc0, !UPT ;  /* 0xfffffffc04047892 */ /* 0x000fc8000f8ec03f */
[----:B------:R-:W-:-:S03]  /*00f0*/  UIADD3 UR10, UR10, -UR4, URZ ;  /* 0x800000040a0a7290 */ /* 0x000fc6000fffe03f */
[----:B------:R-:W-:Y:S09]  /*0100*/  @P0 BRA `(.L_x_1) ;  /* 0x0000000000200947 */ /* 0x000ff20003800000 */
[----:B------:R-:W-:Y:S02]  /*0110*/  ULDC.64 UR6, c[0x0][0x198] ;  /* 0x0000660000067ab9 */ /* 0x000fe40000000a00 */
[----:B------:R-:W-:Y:S02]  /*0120*/  UIADD3 UR8, UP0, UR6, 0xf0, URZ ;  /* 0x000000f006087890 */ /* 0x000fe4000ff1e03f */
[----:B------:R-:W-:Y:S02]  /*0130*/  UIADD3 UR6, UP1, UR6, 0x1f0, URZ ;  /* 0x000001f006067890 */ /* 0x000fe4000ff3e03f */
[----:B------:R-:W-:Y:S02]  /*0140*/  UIADD3.X UR9, URZ, UR7, URZ, UP0, !UPT ;  /* 0x000000073f097290 */ /* 0x000fe400087fe43f */
[----:B------:R-:W-:-:S07]  /*0150*/  UIADD3.X UR7, URZ, UR7, URZ, UP1, !UPT ;  /* 0x000000073f077290 */ /* 0x000fce0008ffe43f */
[----:B------:R0:W-:Y:S02]  /*0160*/  UTMACCTL.PF [UR8] ;  /* 0x00000000080079b9 */ /* 0x0001e40008040000 */
[----:B------:R0:W-:Y:S02]  /*0170*/  UTMACCTL.PF [UR6] ;  /* 0x00000000060079b9 */ /* 0x0001e40008040000 */
[----:B0-----:R-:W-:Y:S01]  /*0180*/  NOP ;  /* 0x0000000000007918 */ /* 0x001fe20000000000 */
.L_x_1:
[----:B------:R-:W-:Y:S05]  /*0190*/  BSYNC B0 ;  /* 0x0000000000007941 */ /* 0x000fea0003800000 */
.L_x_0:
[----:B------:R-:W0:Y:S01]  /*01a0*/  SHFL.IDX PT, R2, R0, RZ, 0x1f ;  /* 0x00001fff00027589 */ /* 0x000e2200000e0000 */
[----:B------:R-:W-:Y:S01]  /*01b0*/  UISETP.NE.AND UP0, UPT, UR10, 0x3, UPT ;  /* 0x000000030a00788c */ /* 0x000fe2000bf05270 */
[----:B------:R-:W-:Y:S01]  /*01c0*/  ISETP.NE.AND P1, PT, RZ, UR5, PT ;  /* 0x00000005ff007c0c */ /* 0x000fe2000bf25270 */
[----:B------:R-:W-:Y:S02]  /*01d0*/  UIADD3 UR18, UR5, -0x1, URZ ;  /* 0xffffffff05127890 */ /* 0x000fe4000fffe03f */
[----:B------:R-:W-:Y:S02]  /*01e0*/  UISETP.EQ.OR UP0, UPT, UR10, URZ, !UP0 ;  /* 0x0000003f0a00728c */ /* 0x000fe4000c702670 */
[----:B------:R-:W-:Y:S02]  /*01f0*/  UISETP.GE.U32.AND UP1, UPT, UR18, 0x2, UPT ;  /* 0x000000021200788c */ /* 0x000fe4000bf26070 */
[----:B------:R-:W-:-:S04]  /*0200*/  UISETP.EQ.AND UP0, UPT, UR5, URZ, UP0 ;  /* 0x0000003f0500728c */ /* 0x000fc80008702270 */
[----:B------:R-:W-:-:S04]  /*0210*/  USEL UR40, URZ, 0x1, !UP0 ;  /* 0x000000013f287887 */ /* 0x000fc8000c000000 */
[----:B------:R-:W-:Y:S01]  /*0220*/  USEL UR40, UR40, 0x2, UP1 ;  /* 0x0000000228287887 */ /* 0x000fe20008800000 */
[----:B0-----:R-:W-:-:S13]  /*0230*/  ISETP.NE.AND P0, PT, R2, RZ, PT ;  /* 0x000000ff0200720c */ /* 0x001fda0003f05270 */
[----:B------:R-:W-:Y:S05]  /*0240*/  @P0 BRA `(.L_x_2) ;  /* 0x0000000000500947 */ /* 0x000fea0003800000 */
[----:B------:R-:W0:Y:S01]  /*0250*/  S2UR UR8, SR_CgaCtaId ;  /* 0x00000000000879c3 */ /* 0x000e220000008800 */
[----:B------:R-:W-:Y:S01]  /*0260*/  UMOV UR4, 0x400 ;  /* 0x0000040000047882 */ /* 0x000fe20000000000 */
[----:B------:R-:W-:Y:S01]  /*0270*/  UMOV UR5, 0x1 ;  /* 0x0000000100057882 */ /* 0x000fe20000000000 */
[----:B------:R-:W-:Y:S01]  /*0280*/  UMOV UR6, 0x100 ;  /* 0x0000010000067882 */ /* 0x000fe20000000000 */
[----:B------:R-:W-:Y:S01]  /*0290*/  ELECT P0, URZ, PT ;  /* 0x00000000003f782f */ /* 0x000fe20003800000 */
[----:B------:R-:W-:-:S04]  /*02a0*/  UIADD3 UR6, -UR6, 0x100000, URZ ;  /* 0x0010000006067890 */ /* 0x000fc8000fffe13f */
[----:B------:R-:W-:Y:S02]  /*02b0*/  USHF.L.U32 UR7, UR6, 0xb, URZ ;  /* 0x0000000b06077899 */ /* 0x000fe4000800063f */
[----:B------:R-:W-:Y:S02]  /*02c0*/  USHF.L.U32 UR6, UR6, 0x1, URZ ;  /* 0x0000000106067899 */ /* 0x000fe4000800063f */
[----:B0-----:R-:W-:Y:S02]  /*02d0*/  ULEA UR8, UR8, UR4, 0x18 ;  /* 0x0000000408087291 */ /* 0x001fe4000f8ec03f */
[----:B------:R-:W-:-:S04]  /*02e0*/  UIADD3 UR4, -UR5, 0x100000, URZ ;  /* 0x0010000005047890 */ /* 0x000fc8000fffe13f */
[----:B------:R-:W-:Y:S02]  /*02f0*/  USHF.L.U32 UR5, UR4, 0xb, URZ ;  /* 0x0000000b04057899 */ /* 0x000fe4000800063f */
[----:B------:R-:W-:Y:S01]  /*0300*/  USHF.L.U32 UR4, UR4, 0x1, URZ ;  /* 0x0000000104047899 */ /* 0x000fe2000800063f */
[----:B------:R-:W0:Y:S11]  /*0310*/  FENCE.VIEW.ASYNC.S ;  /* 0x00000000000073c6 */ /* 0x000e360000000000 */
[----:B0-----:R0:W1:Y:S01]  /*0320*/  SYNCS.EXCH.64 URZ, [UR8], UR4 ;  /* 0x00000004083f75b2 */ /* 0x0010620008000100 */
[----:B------:R0:W2:Y:S01]  /*0330*/  SYNCS.EXCH.64 URZ, [UR8+0x18], UR6 ;  /* 0x00001806083f75b2 */ /* 0x0000a20008000100 */
[----:B------:R0:W3:Y:S01]  /*0340*/  SYNCS.EXCH.64 URZ, [UR8+0x8], UR4 ;  /* 0x00000804083f75b2 */ /* 0x0000e20008000100 */
[----:B------:R0:W4:Y:S01]  /*0350*/  SYNCS.EXCH.64 URZ, [UR8+0x20], UR6 ;  /* 0x00002006083f75b2 */ /* 0x0001220008000100 */
[----:B------:R0:W0:Y:S01]  /*0360*/  SYNCS.EXCH.64 URZ, [UR8+0x10], UR4 ;  /* 0x00001004083f75b2 */ /* 0x0000220008000100 */
[----:B------:R0:W0:Y:S01]  /*0370*/  SYNCS.EXCH.64 URZ, [UR8+0x28], UR6 ;  /* 0x00002806083f75b2 */ /* 0x0000220008000100 */
[----:B------:R-:W-:Y:S01]  /*0380*/  NOP ;  /* 0x0000000000007918 */ /* 0x000fe20000000000 */
.L_x_2:
[----:B------:R-:W5:Y:S01]  /*0390*/  SHFL.IDX PT, R0, R0, RZ, 0x1f ;  /* 0x00001fff00007589 */ /* 0x000f6200000e0000 */
[----:B------:R-:W-:Y:S01]  /*03a0*/  ELECT P0, URZ, PT ;  /* 0x00000000003f782f */ /* 0x000fe20003800000 */
[----:B------:R-:W1:Y:S01]  /*03b0*/  S2UR UR17, SR_CTAID.Y ;  /* 0x00000000001179c3 */ /* 0x000e620000002600 */
[----:B0-----:R-:W-:Y:S01]  /*03c0*/  ULDC UR5, c[0x0][0x65c] ;  /* 0x0001970000057ab9 */ /* 0x001fe20000000800 */
[----:B------:R-:W-:Y:S01]  /*03d0*/  UMOV UR12, 0x20 ;  /* 0x00000020000c7882 */ /* 0x000fe20000000000 */
[----:B------:R-:W-:Y:S01]  /*03e0*/  UISETP.NE.AND UP2, UPT, UR5, 0x1, UPT ;  /* 0x000000010500788c */ /* 0x000fe2000bf45270 */
[----:B------:R-:W-:Y:S01]  /*03f0*/  NOP ;  /* 0x0000000000007918 */ /* 0x000fe20000000000 */
[----:B------:R-:W-:Y:S02]  /*0400*/  NOP ;  /* 0x0000000000007918 */ /* 0x000fe40000000000 */
[----:B------:R-:W-:Y:S01]  /*0410*/  UP2UR UR46, UPR, URZ, 0x4 ;  /* 0x000000043f2e7883 */ /* 0x000fe20008000000 */
[----:B------:R-:W0:Y:S01]  /*0420*/  S2UR UR4, SR_CTAID.X ;  /* 0x00000000000479c3 */ /* 0x000e220000002500 */
[----:B------:R-:W-:-:S02]  /*0430*/  PLOP3.LUT P2, PT, PT, PT, UP2, 0x80, 0x0 ;  /* 0x000000000000781c */ /* 0x000fc40003f4f028 */
[----:B------:R-:W-:Y:S02]  /*0440*/  PLOP3.LUT P4, PT, PT, PT, UP2, 0x80, 0x0 ;  /* 0x000000000000781c */ /* 0x000fe40003f8f028 */
[----:B------:R-:W-:Y:S01]  /*0450*/  PLOP3.LUT P3, PT, PT, PT, UP2, 0x80, 0x0 ;  /* 0x000000000000781c */ /* 0x000fe20003f6f028 */
[----:B------:R-:W-:Y:S01]  /*0460*/  @UP2 ULDC UR14, c[0x0][0x10] ;  /* 0x00000400000e2ab9 */ /* 0x000fe20000000800 */
[----:B------:R-:W-:Y:S01]  /*0470*/  @UP2 UMOV UR9, URZ ;  /* 0x0000003f00092c82 */ /* 0x000fe20008000000 */
[----:B------:R-:W-:Y:S01]  /*0480*/  @!UP2 ULDC UR11, c[0x0][0xc] ;  /* 0x00000300000baab9 */ /* 0x000fe20000000800 */
[----:B-----5:R-:W-:Y:S01]  /*0490*/  ISETP.NE.OR P0, PT, R0, RZ, !P0 ;  /* 0x000000ff0000720c */ /* 0x020fe20004705670 */
[----:B-1----:R-:W-:Y:S02]  /*04a0*/  @UP2 UMOV UR7, UR17 ;  /* 0x0000001100072c82 */ /* 0x002fe40008000000 */
[----:B------:R-:W-:Y:S01]  /*04b0*/  @UP2 UMOV UR8, UR7 ;  /* 0x0000000700082c82 */ /* 0x000fe20008000000 */
[----:B------:R-:W-:Y:S01]  /*04c0*/  @!UP2 UMOV UR7, UR17 ;  /* 0x000000110007ac82 */ /* 0x000fe20008000000 */
[----:B0-----:R-:W-:-:S08]  /*04d0*/  @UP2 UIMAD.WIDE.U32 UR14, UR4, UR14, UR8 ;  /* 0x0000000e040e22a5 */ /* 0x001fd0000f8e0008 */
[----:B------:R-:W-:Y:S01]  /*04e0*/  VOTEU.ALL UP0, P0 ;  /* 0x00000000003f7886 */ /* 0x000fe20000000000 */
[----:B------:R-:W-:Y:S01]  /*04f0*/  VOTEU.ALL UP1, P0 ;  /* 0x00000000003f7886 */ /* 0x000fe20000020000 */
[----:B------:R-:W-:Y:S01]  /*0500*/  IMAD.U32 R2, RZ, RZ, UR14 ;  /* 0x0000000eff027e24 */ /* 0x000fe2000f8e00ff */
[----:B------:R-:W-:Y:S02]  /*0510*/  MOV R3, UR15 ;  /* 0x0000000f00037c02 */ /* 0x000fe40008000f00 */
[----:B------:R-:W0:Y:S01]  /*0520*/  @!UP0 S2UR UR6, SR_CgaCtaId ;  /* 0x00000000000689c3 */ /* 0x000e220000008800 */
[----:B------:R-:W-:Y:S01]  /*0530*/  @!UP0 UMOV UR5, 0x400 ;  /* 0x0000040000058882 */ /* 0x000fe20000000000 */
[----:B------:R-:W-:-:S04]  /*0540*/  @!UP0 UIADD3 UR12, -UR12, 0x100000, URZ ;  /* 0x001000000c0c8890 */ /* 0x000fc8000fffe13f */
[----:B------:R-:W-:Y:S02]  /*0550*/  @!UP0 USHF.L.U32 UR13, UR12, 0xb, URZ ;  /* 0x0000000b0c0d8899 */ /* 0x000fe4000800063f */
[----:B------:R-:W-:Y:S02]  /*0560*/  @!UP0 USHF.L.U32 UR12, UR12, 0x1, URZ ;  /* 0x000000010c0c8899 */ /* 0x000fe4000800063f */
[----:B0-----:R-:W-:Y:S01]  /*0570*/  @!UP0 ULEA UR16, UR6, UR5, 0x18 ;  /* 0x0000000506108291 */ /* 0x001fe2000f8ec03f */
[----:B------:R-:W-:Y:S01]  /*0580*/  VOTEU.ALL UP0, P0 ;  /* 0x00000000003f7886 */ /* 0x000fe20000000000 */
[----:B------:R-:W-:Y:S01]  /*0590*/  PLOP3.LUT P0, PT, PT, PT, UP2, 0x80, 0x0 ;  /* 0x000000000000781c */ /* 0x000fe20003f0f028 */
[----:B------:R-:W-:Y:S01]  /*05a0*/  UMOV UR5, URZ ;  /* 0x0000003f00057c82 */ /* 0x000fe20008000000 */
[----:B------:R-:W-:Y:S01]  /*05b0*/  @UP2 UMOV UR6, URZ ;  /* 0x0000003f00062c82 */ /* 0x000fe20008000000 */
[----:B------:R-:W-:Y:S02]  /*05c0*/  @!UP2 UIMAD.WIDE.U32 UR8, UR11, UR7, UR4 ;  /* 0x000000070b08a2a5 */ /* 0x000fe4000f8e0004 */
[----:B------:R-:W-:-:S04]  /*05d0*/  @UP2 UIADD3 UR6, UR15, UR6, URZ ;  /* 0x000000060f062290 */ /* 0x000fc8000fffe03f */
[----:B------:R-:W-:Y:S01]  /*05e0*/  MOV R5, UR9 ;  /* 0x0000000900057c02 */ /* 0x000fe20008000f00 */
[----:B------:R-:W0:Y:S02]  /*05f0*/  FENCE.VIEW.ASYNC.S ;  /* 0x00000000000073c6 */ /* 0x000e240000000000 */
[----:B0-----:R0:W2:Y:S01]  /*0600*/  @!UP0 SYNCS.EXCH.64 URZ, [UR16+0x40], UR12 ;  /* 0x0000400c103f85b2 */ /* 0x0010a20008000100 */
[----:B------:R-:W-:Y:S02]  /*0610*/  @P2 IMAD.U32 R6, RZ, RZ, UR6 ;  /* 0x00000006ff062e24 */ /* 0x000fe4000f8e00ff */
[----:B------:R-:W-:Y:S01]  /*0620*/  @P0 IMAD.MOV.U32 R7, RZ, RZ, R2 ;  /* 0x000000ffff070224 */ /* 0x000fe200078e0002 */
[----:B------:R-:W-:Y:S01]  /*0630*/  MOV R2, UR8 ;  /* 0x0000000800027c02 */ /* 0x000fe20008000f00 */
[----:B------:R-:W-:Y:S02]  /*0640*/  @!P4 IMAD.MOV.U32 R6, RZ, RZ, R5 ;  /* 0x000000ffff06c224 */ /* 0x000fe400078e0005 */
[----:B------:R-:W-:-:S02]  /*0650*/  IMAD.U32 R3, RZ, RZ, UR9 ;  /* 0x00000009ff037e24 */ /* 0x000fc4000f8e00ff */
[----:B------:R-:W-:Y:S01]  /*0660*/  @!P3 IMAD.MOV.U32 R7, RZ, RZ, R2 ;  /* 0x000000ffff07b224 */ /* 0x000fe200078e0002 */
[----:B------:R0:W-:Y:S01]  /*0670*/  STL [R1+0x200], R6 ;  /* 0x0002000601007387 */ /* 0x0001e20000100800 */
[----:B------:R-:W-:-:S03]  /*0680*/  IMAD.U32 R4, RZ, RZ, UR8 ;  /* 0x00000008ff047e24 */ /* 0x000fc6000f8e00ff */
[----:B------:R0:W-:Y:S01]  /*0690*/  STL [R1+0x204], R7 ;  /* 0x0002040701007387 */ /* 0x0001e20000100800 */
[----:B------:R0:W2:Y:S01]  /*06a0*/  @!UP1 SYNCS.EXCH.64 URZ, [UR16+0x48], UR12 ;  /* 0x0000480c103f95b2 */ /* 0x0000a20008000100 */
[----:B------:R-:W-:Y:S01]  /*06b0*/  NOP ;  /* 0x0000000000007918 */ /* 0x000fe20000000000 */
[----:B--234-:R-:W-:Y:S06]  /*06c0*/  BAR.SYNC.DEFER_BLOCKING 0x0 ;  /* 0x0000000000007b1d */ /* 0x01cfec0000010000 */
[----:B------:R-:W-:Y:S05]  /*06d0*/  @!P1 BRA `(.L_x_3) ;  /* 0x00000164003c9947 */ /* 0x000fea0003800000 */
[----:B------:R-:W-:-:S06]  /*06e0*/  UISETP.GT.U32.AND UP0, UPT, UR18, 0x1, UPT ;  /* 0x000000011200788c */ /* 0x000fcc000bf04070 */
[----:B------:R-:W-:-:S13]  /*06f0*/  PLOP3.LUT P0, PT, PT, PT, UP0, 0x80, 0x0 ;  /* 0x000000000000781c */ /* 0x000fda0003f0f008 */
[----:B0-----:R-:W-:Y:S05]  /*0700*/  @P0 EXIT ;  /* 0x000000000000094d */ /* 0x001fea0003800000 */
[----:B------:R-:W-:Y:S01]  /*0710*/  ULDC.64 UR8, c[0x0][0x650] ;  /* 0x0001940000087ab9 */ /* 0x000fe20000000a00 */
[----:B------:R-:W-:Y:S01]  /*0720*/  UMOV UR41, 0xffffffff ;  /* 0xffffffff00297882 */ /* 0x000fe20000000000 */
[----:B------:R-:W-:Y:S01]  /*0730*/  ISETP.GE.U32.AND P0, PT, R7, UR8, PT ;  /* 0x0000000807007c0c */ /* 0x000fe2000bf06070 */
[----:B------:R-:W-:Y:S01]  /*0740*/  UMOV UR42, 0xffffffff ;  /* 0xffffffff002a7882 */ /* 0x000fe20000000000 */
[----:B------:R-:W-:Y:S01]  /*0750*/  UMOV UR43, 0xffffffff ;  /* 0xffffffff002b7882 */ /* 0x000fe20000000000 */
[----:B------:R-:W-:Y:S02]  /*0760*/  PRMT R0, RZ, 0x7610, R0 ;  /* 0x00007610ff007816 */ /* 0x000fe40000000000 */
[----:B------:R-:W-:-:S13]  /*0770*/  ISETP.GE.U32.AND.EX P0, PT, R6, UR9, PT, P0 ;  /* 0x0000000906007c0c */ /* 0x000fda000bf06100 */
[----:B------:R-:W-:Y:S05]  /*0780*/  @P0 BRA `(.L_x_4) ;  /* 0x0000000400800947 */ /* 0x000fea0003800000 */
[----:B------:R-:W-:Y:S01]  /*0790*/  I2FP.F32.U32 R0, UR4 ;  /* 0x0000000400007c45 */ /* 0x000fe20008201000 */
[----:B------:R-:W-:Y:S01]  /*07a0*/  ULDC.64 UR16, c[0x0][0x628] ;  /* 0x00018a0000107ab9 */ /* 0x000fe20000000a00 */
[----:B------:R-:W-:Y:S01]  /*07b0*/  ULDC UR6, c[0x0][0x150] ;  /* 0x0000540000067ab9 */ /* 0x000fe20000000800 */
[----:B------:R-:W-:Y:S01]  /*07c0*/  ISETP.NE.U32.AND P0, PT, RZ, UR16, PT ;  /* 0x00000010ff007c0c */ /* 0x000fe2000bf05070 */
[----:B------:R-:W-:Y:S01]  /*07d0*/  ULDC UR15, c[0x0][0x630] ;  /* 0x00018c00000f7ab9 */ /* 0x000fe20000000800 */
[----:B------:R-:W-:Y:S01]  /*07e0*/  FMUL R0, R0, UR6 ;  /* 0x0000000600007c20 */ /* 0x000fe20008400000 */
[----:B------:R-:W-:Y:S01]  /*07f0*/  R2UR UR18, R7 ;  /* 0x00000000071272ca */ /* 0x000fe200000e0000 */
[----:B------:R-:W-:Y:S01]  /*0800*/  ULDC UR20, c[0x0][0x154] ;  /* 0x0000550000147ab9 */ /* 0x000fe20000000800 */
[----:B------:R-:W-:Y:S01]  /*0810*/  ISETP.NE.AND.EX P0, PT, RZ, UR17, PT, P0 ;  /* 0x00000011ff007c0c */ /* 0x000fe2000bf05300 */
[----:B------:R0:W1:Y:S01]  /*0820*/  F2I.U32.TRUNC.NTZ R2, R0 ;  /* 0x0000000000027305 */ /* 0x000062000020f000 */
[----:B------:R-:W-:-:S02]  /*0830*/  R2UR UR19, R6 ;  /* 0x00000000061372ca */ /* 0x000fc400000e0000 */
[----:B------:R-:W-:Y:S02]  /*0840*/  R2UR UR8, R7 ;  /* 0x00000000070872ca */ /* 0x000fe400000e0000 */
[----:B------:R-:W-:-:S07]  /*0850*/  R2UR UR9, R6 ;  /* 0x00000000060972ca */ /* 0x000fce00000e0000 */
[----:B0-----:R-:W-:Y:S08]  /*0860*/  @!P0 BRA `(.L_x_5) ;  /* 0x0000000000308947 */ /* 0x001ff00003800000 */
[----:B------:R-:W-:Y:S01]  /*0870*/  R2UR UR8, R7 ;  /* 0x00000000070872ca */ /* 0x000fe200000e0000 */
[----:B------:R-:W-:Y:S01]  /*0880*/  ULDC UR6, c[0x0][0x634] ;  /* 0x00018d0000067ab9 */ /* 0x000fe20000000800 */
[----:B------:R-:W-:-:S11]  /*0890*/  R2UR UR14, R6 ;  /* 0x00000000060e72ca */ /* 0x000fd600000e0000 */
[----:B------:R-:W-:-:S04]  /*08a0*/  UIADD3 UR6, UP0, UR8, UR6, URZ ;  /* 0x0000000608067290 */ /* 0x000fc8000ff1e03f */
[----:B------:R-:W-:-:S04]  /*08b0*/  UIADD3.X UR14, URZ, UR14, URZ, UP0, !UPT ;  /* 0x0000000e3f0e7290 */ /* 0x000fc800087fe43f */
[----:B------:R-:W-:-:S04]  /*08c0*/  UIMAD.WIDE.U32 UR8, UR14, UR16, URZ ;  /* 0x000000100e0872a5 */ /* 0x000fc8000f8e003f */
[----:B------:R-:W-:Y:S02]  /*08d0*/  UIMAD.WIDE.U32 UR10, UP0, UR6, UR17, UR8 ;  /* 0x00000011060a72a5 */ /* 0x000fe4000f800008 */
[----:B------:R-:W-:Y:S02]  /*08e0*/  UIMAD.WIDE.U32 UR8, UR6, UR16, URZ ;  /* 0x00000010060872a5 */ /* 0x000fe4000f8e003f */
[----:B------:R-:W-:Y:S02]  /*08f0*/  UIADD3.X UR13, URZ, URZ, URZ, UP0, !UPT ;  /* 0x0000003f3f0d7290 */ /* 0x000fe400087fe43f */
[----:B------:R-:W-:Y:S01]  /*0900*/  UIADD3 URZ, UP0, UR9, UR10, URZ ;  /* 0x0000000a093f7290 */ /* 0x000fe2000ff1e03f */
[----:B------:R-:W-:-:S03]  /*0910*/  UMOV UR12, UR11 ;  /* 0x0000000b000c7c82 */ /* 0x000fc60008000000 */
[----:B------:R-:W-:-:S12]  /*0920*/  UIMAD.WIDE.U32.X UR8, UR14, UR17, UR12, UP0 ;  /* 0x000000110e0872a5 */ /* 0x000fd800080e040c */
.L_x_5:
[----:B------:R-:W-:Y:S01]  /*0930*/  USHF.R.U64 UR43, UR8, UR15, UR9 ;  /* 0x0000000f082b7299 */ /* 0x000fe20008001209 */
[----:B------:R-:W-:Y:S01]  /*0940*/  I2FP.F32.U32 R0, UR7 ;  /* 0x0000000700007c45 */ /* 0x000fe20008201000 */
[----:B------:R-:W-:Y:S01]  /*0950*/  USHF.R.U32.HI UR5, URZ, UR15, UR9 ;  /* 0x0000000f3f057299 */ /* 0x000fe20008011609 */
[----:B-1----:R-:W-:Y:S01]  /*0960*/  R2UR UR12, R2 ;  /* 0x00000000020c72ca */ /* 0x002fe200000e0000 */
[----:B------:R-:W-:Y:S02]  /*0970*/  UIADD3 UR6, UP0, URZ, -UR43, URZ ;  /* 0x8000002b3f067290 */ /* 0x000fe4000ff1e03f */
[----:B------:R-:W-:Y:S01]  /*0980*/  FMUL R0, R0, UR20 ;  /* 0x0000001400007c20 */ /* 0x000fe20008400000 */
[----:B------:R-:W-:Y:S01]  /*0990*/  ULDC.64 UR8, c[0x0][0x620] ;  /* 0x0001880000087ab9 */ /* 0x000fe20000000a00 */
[----:B------:R-:W-:Y:S01]  /*09a0*/  UIADD3.X UR5, URZ, ~UR5, URZ, UP0, !UPT ;  /* 0x800000053f057290 */ /* 0x000fe200087fe43f */
[----:B------:R-:W-:Y:S01]  /*09b0*/  UMOV UR10, UR18 ;  /* 0x00000012000a7c82 */ /* 0x000fe20008000000 */
[----:B------:R-:W-:-:S02]  /*09c0*/  UMOV UR11, UR19 ;  /* 0x00000013000b7c82 */ /* 0x000fc40008000000 */
[----:B------:R-:W-:Y:S01]  /*09d0*/  UIMAD UR5, UR5, UR8, URZ ;  /* 0x00000008050572a4 */ /* 0x000fe2000f8e023f */
[----:B------:R-:W0:Y:S01]  /*09e0*/  F2I.U32.TRUNC.NTZ R0, R0 ;  /* 0x0000000000007305 */ /* 0x000e22000020f000 */
[----:B------:R-:W-:Y:S02]  /*09f0*/  UIMAD.WIDE.U32 UR10, UR6, UR8, UR10 ;  /* 0x00000008060a72a5 */ /* 0x000fe4000f8e000a */
[----:B------:R-:W-:Y:S01]  /*0a00*/  UIMAD UR6, UR6, UR9, UR5 ;  /* 0x00000009060672a4 */ /* 0x000fe2000f8e0205 */
[----:B------:R-:W-:Y:S01]  /*0a10*/  ULDC UR21, c[0x0][0x658] ;  /* 0x0001960000157ab9 */ /* 0x000fe20000000800 */
[----:B------:R-:W-:Y:S02]  /*0a20*/  UMOV UR19, 0xffffffff ;  /* 0xffffffff00137882 */ /* 0x000fe40000000000 */
[----:B------:R-:W-:Y:S01]  /*0a30*/  UIADD3 UR6, UR11, UR6, URZ ;  /* 0x000000060b067290 */ /* 0x000fe2000fffe03f */
[----:B------:R-:W-:Y:S01]  /*0a40*/  ULDC UR15, c[0x0][0x618] ;  /* 0x00018600000f7ab9 */ /* 0x000fe20000000800 */
[----:B------:R-:W-:Y:S01]  /*0a50*/  ULDC.64 UR8, c[0x0][0x640] ;  /* 0x0001900000087ab9 */ /* 0x000fe20000000a00 */
[----:B------:R-:W-:Y:S01]  /*0a60*/  USHF.L.U32 UR11, UR19, UR21, URZ ;  /* 0x00000015130b7299 */ /* 0x000fe2000800063f */
[----:B------:R-:W-:Y:S01]  /*0a70*/  ISETP.NE.U32.AND P0, PT, RZ, UR8, PT ;  /* 0x00000008ff007c0c */ /* 0x000fe2000bf05070 */
[----:B------:R-:W-:-:S02]  /*0a80*/  USHF.R.U64 UR19, UR10, UR15, UR6 ;  /* 0x0000000f0a137299 */ /* 0x000fc40008001206 */
[----:B------:R-:W-:Y:S01]  /*0a90*/  USHF.R.U32.HI UR10, URZ, UR15, UR6 ;  /* 0x0000000f3f0a7299 */ /* 0x000fe20008011606 */
[----:B0-----:R-:W-:Y:S01]  /*0aa0*/  R2UR UR14, R0 ;  /* 0x00000000000e72ca */ /* 0x001fe200000e0000 */
[----:B------:R-:W-:Y:S01]  /*0ab0*/  ULDC UR17, c[0x0][0x608] ;  /* 0x0001820000117ab9 */ /* 0x000fe20000000800 */
[----:B------:R-:W-:Y:S01]  /*0ac0*/  ISETP.NE.AND.EX P0, PT, RZ, UR9, PT, P0 ;  /* 0x00000009ff007c0c */ /* 0x000fe2000bf05300 */
[----:B------:R-:W-:Y:S02]  /*0ad0*/  USHF.R.U64 UR23, UR19, UR17, UR10 ;  /* 0x0000001113177299 */ /* 0x000fe4000800120a */
[----:B------:R-:W-:Y:S01]  /*0ae0*/  USHF.R.U32.HI UR10, URZ, UR17, UR10 ;  /* 0x000000113f0a7299 */ /* 0x000fe2000801160a */
[----:B------:R-:W-:Y:S01]  /*0af0*/  UMOV UR16, 0x1 ;  /* 0x0000000100107882 */ /* 0x000fe20000000000 */
[----:B------:R-:W-:Y:S02]  /*0b00*/  UIADD3 UR12, -UR12, URZ, URZ ;  /* 0x0000003f0c0c7290 */ /* 0x000fe4000fffe13f */
[----:B------:R-:W-:-:S02]  /*0b10*/  USHF.R.U64 UR24, UR23, UR21, UR10 ;  /* 0x0000001517187299 */ /* 0x000fc4000800120a */
[----:B------:R-:W-:Y:S01]  /*0b20*/  USHF.L.U32 UR6, UR16, UR21, URZ ;  /* 0x0000001510067299 */ /* 0x000fe2000800063f */
[----:B------:R-:W-:Y:S01]  /*0b30*/  ULDC UR13, c[0x0][0x144] ;  /* 0x00005100000d7ab9 */ /* 0x000fe20000000800 */
[----:B------:R-:W-:Y:S01]  /*0b40*/  ULDC UR5, c[0x0][0x600] ;  /* 0x0001800000057ab9 */ /* 0x000fe20000000800 */
[----:B------:R-:W-:Y:S02]  /*0b50*/  ULOP3.LUT UR16, URZ, UR11, URZ, 0x33, !UPT ;  /* 0x0000000b3f107292 */ /* 0x000fe4000f8e333f */
[----:B------:R-:W-:Y:S02]  /*0b60*/  USHF.R.U32.HI UR11, URZ, UR21, UR10 ;  /* 0x000000153f0b7299 */ /* 0x000fe4000801160a */
[----:B------:R-:W-:Y:S02]  /*0b70*/  UIADD3 UR18, UR5, -0x1, URZ ;  /* 0xffffffff05127890 */ /* 0x000fe4000fffe03f */
[----:B------:R-:W-:Y:S02]  /*0b80*/  UIADD3 UR20, -UR14, URZ, URZ ;  /* 0x0000003f0e147290 */ /* 0x000fe4000fffe13f */
[----:B------:R-:W-:Y:S01]  /*0b90*/  UIMAD UR4, UR13, UR12, UR4 ;  /* 0x0000000c0d0472a4 */ /* 0x000fe2000f8e0204 */
[----:B------:R-:W-:Y:S01]  /*0ba0*/  ULDC UR25, c[0x0][0x148] ;  /* 0x0000520000197ab9 */ /* 0x000fe20000000800 */
[----:B------:R-:W-:Y:S01]  /*0bb0*/  ULDC UR21, c[0x0][0x648] ;  /* 0x0001920000157ab9 */ /* 0x000fe20000000800 */
[----:B------:R-:W-:Y:S01]  /*0bc0*/  ULDC UR22, c[0x0][0x638] ;  /* 0x00018e0000167ab9 */ /* 0x000fe20000000800 */
[----:B------:R-:W-:Y:S01]  /*0bd0*/  UMOV UR10, UR24 ;  /* 0x00000018000a7c82 */ /* 0x000fe20008000000 */
[----:B------:R-:W-:Y:S07]  /*0be0*/  @!P0 BRA `(.L_x_6) ;  /* 0x0000000000308947 */ /* 0x000fee0003800000 */
[----:B------:R-:W-:Y:S02]  /*0bf0*/  ULDC UR14, c[0x0][0x64c] ;  /* 0x00019300000e7ab9 */ /* 0x000fe40000000800 */
        /* <DEDUP_REMOVED lines=8> */
[----:B------:R-:W-:-:S07]  /*0c80*/  UIMAD.WIDE.U32.X UR8, UR17, UR9, UR14, UP0 ;  /* 0x00000009110872a5 */ /* 0x000fce00080e040e */
[----:B------:R-:W-:Y:S01]  /*0c90*/  UMOV UR10, UR8 ;  /* 0x00000008000a7c82 */ /* 0x000fe20008000000 */
[----:B------:R-:W-:-:S05]  /*0ca0*/  UMOV UR11, UR9 ;  /* 0x00000009000b7c82 */ /* 0x000fca0008000000 */
.L_x_6:
[----:B------:R-:W-:Y:S01]  /*0cb0*/  UISETP.NE.AND UP0, UPT, UR46, URZ, UPT ;  /* 0x0000003f2e00728c */ /* 0x000fe2000bf05270 */
[----:B------:R-:W-:Y:S01]  /*0cc0*/  MOV R0, 0x1 ;  /* 0x0000000100007802 */ /* 0x000fe20000000f00 */
[----:B------:R-:W-:Y:S02]  /*0cd0*/  USHF.R.U64 UR8, UR10, UR21, UR11 ;  /* 0x000000150a087299 */ /* 0x000fe4000800120b */
[----:B------:R-:W-:Y:S02]  /*0ce0*/  ULOP3.LUT UR16, UR23, UR16, URZ, 0xc0, !UPT ;  /* 0x0000001017107292 */ /* 0x000fe4000f8ec03f */
[----:B------:R-:W-:Y:S02]  /*0cf0*/  ULOP3.LUT UR18, UR19, UR18, URZ, 0xc0, !UPT ;  /* 0x0000001213127292 */ /* 0x000fe4000f8ec03f */
[----:B------:R-:W-:-:S03]  /*0d00*/  UIMAD UR16, UR6, UR8, UR16 ;  /* 0x00000008061072a4 */ /* 0x000fc6000f8e0210 */
[----:B------:R-:W-:Y:S02]  /*0d10*/  @UP0 UIMAD UR4, UR25, UR20, UR7 ;  /* 0x00000014190402a4 */ /* 0x000fe4000f8e0207 */
[----:B------:R-:W-:-:S04]  /*0d20*/  UIADD3 UR7, -UR8, URZ, URZ ;  /* 0x0000003f08077290 */ /* 0x000fc8000fffe13f */
[----:B------:R-:W-:-:S03]  /*0d30*/  UIMAD UR6, UR7, UR22, UR24 ;  /* 0x00000016070672a4 */ /* 0x000fc6000f8e0218 */
[----:B------:R-:W-:Y:S01]  /*0d40*/  ULDC UR7, c[0x0][0x610] ;  /* 0x0001840000077ab9 */ /* 0x000fe20000000800 */
[----:B------:R-:W-:Y:S02]  /*0d50*/  UIMAD UR6, UR6, UR5, UR18 ;  /* 0x00000005060672a4 */ /* 0x000fe4000f8e0212 */
[----:B------:R-:W-:-:S04]  /*0d60*/  UIMAD UR4, UR16, UR7, UR4 ;  /* 0x00000007100472a4 */ /* 0x000fc8000f8e0204 */
[----:B------:R-:W-:Y:S02]  /*0d70*/  USEL UR42, UR6, UR4, !UP0 ;  /* 0x00000004062a7287 */ /* 0x000fe4000c000000 */
[----:B------:R-:W-:-:S12]  /*0d80*/  USEL UR41, UR4, UR6, !UP0 ;  /* 0x0000000604297287 */ /* 0x000fd8000c000000 */
.L_x_4:
[----:B------:R-:W-:-:S08]  /*0d90*/  NOP ;  /* 0x0000000000007918 */ /* 0x000fd00000000000 */
[----:B------:R-:W0:Y:S02]  /*0da0*/  USETMAXREG.TRY_ALLOC.CTAPOOL UP0, 0xf0 ;  /* 0x000000f0000079c8 */ /* 0x000e240008000600 */
[----:B0-----:R-:W-:-:S13]  /*0db0*/  PLOP3.LUT P0, PT, PT, PT, UP0, 0x80, 0x0 ;  /* 0x000000000000781c */ /* 0x001fda0003f0f008 */
[----:B------:R-:W-:Y:S05]  /*0dc0*/  @!P0 BRA `(.L_x_4) ;  /* 0xfffffffc00f08947 */ /* 0x000fea000383ffff */
[----:B------:R-:W-:Y:S01]  /*0dd0*/  ULDC.64 UR4, c[0x0][0x598] ;  /* 0x0001660000047ab9 */ /* 0x000fe20000000a00 */
[----:B------:R-:W-:Y:S01]  /*0de0*/  ULDC.64 UR36, c[0x0][0x208] ;  /* 0x0000820000247ab9 */ /* 0x000fe20000000a00 */
[----:B------:R-:W-:-:S04]  /*0df0*/  ISETP.NE.U32.AND P0, PT, RZ, UR4, PT ;  /* 0x00000004ff007c0c */ /* 0x000fc8000bf05070 */
[----:B------:R-:W-:-:S13]  /*0e00*/  ISETP.NE.AND.EX P0, PT, RZ, UR5, PT, P0 ;  /* 0x00000005ff007c0c */ /* 0x000fda000bf05300 */
[----:B------:R-:W-:Y:S05]  /*0e10*/  @!P0 BRA `(.L_x_7) ;  /* 0x00000000001c8947 */ /* 0x000fea0003800000 */
[----:B------:R-:W0:Y:S02]  /*0e20*/  LDC.64 R2, c[0x0][0x598] ;  /* 0x00016600ff027b82 */ /* 0x000e240000000a00 */
[----:B0-----:R-:W2:Y:S02]  /*0e30*/  LDG.E.64 R2, desc[UR36][R2.64] ;  /* 0x0000002402027981 */ /* 0x001ea4000c1e1b00 */
[----:B--2---:R-:W-:-:S04]  /*0e40*/  ISETP.NE.U32.AND P0, PT, R2, RZ, PT ;  /* 0x000000ff0200720c */ /* 0x004fc80003f05070 */
[----:B------:R-:W-:-:S13]  /*0e50*/  ISETP.NE.AND.EX P0, PT, R3, RZ, PT, P0 ;  /* 0x000000ff0300720c */ /* 0x000fda0003f05300 */
[----:B------:R-:W-:Y:S05]  /*0e60*/  @!P0 BRA `(.L_x_7) ;  /* 0x0000000000088947 */ /* 0x000fea0003800000 */
[----:B------:R0:W5:Y:S01]  /*0e70*/  LD.E R17, desc[UR36][R2.64] ;  /* 0x0000002402117980 */ /* 0x000162000c101900 */
[----:B------:R-:W-:Y:S05]  /*0e80*/  BRA `(.L_x_8) ;  /* 0x0000000000247947 */ /* 0x000fea0003800000 */
.L_x_7:
[----:B------:R-:W-:Y:S02]  /*0e90*/  ULDC.64 UR4, c[0x0][0x588] ;  /* 0x0001620000047ab9 */ /* 0x000fe40000000a00 */
[----:B------:R-:W-:-:S04]  /*0ea0*/  ISETP.NE.U32.AND P0, PT, RZ, UR4, PT ;  /* 0x00000004ff007c0c */ /* 0x000fc8000bf05070 */
[----:B------:R-:W-:-:S13]  /*0eb0*/  ISETP.NE.AND.EX P0, PT, RZ, UR5, PT, P0 ;  /* 0x00000005ff007c0c */ /* 0x000fda000bf05300 */
[----:B------:R-:W-:Y:S05]  /*0ec0*/  @!P0 BRA `(.L_x_9) ;  /* 0x00000000000c8947 */ /* 0x000fea0003800000 */
[----:B------:R-:W0:Y:S02]  /*0ed0*/  LDC.64 R2, c[0x0][0x588] ;  /* 0x00016200ff027b82 */ /* 0x000e240000000a00 */
[----:B0-----:R1:W5:Y:S01]  /*0ee0*/  LDG.E R17, desc[UR36][R2.64] ;  /* 0x0000002402117981 */ /* 0x001362000c1e1900 */
[----:B------:R-:W-:Y:S05]  /*0ef0*/  BRA `(.L_x_8) ;  /* 0x0000000000087947 */ /* 0x000fea0003800000 */
.L_x_9:
[----:B------:R-:W-:Y:S02]  /*0f00*/  ULDC UR4, c[0x0][0x580] ;  /* 0x0001600000047ab9 */ /* 0x000fe40000000800 */
[----:B------:R-:W-:-:S07]  /*0f10*/  IMAD.U32 R17, RZ, RZ, UR4 ;  /* 0x00000004ff117e24 */ /* 0x000fce000f8e00ff */
.L_x_8:
[----:B------:R-:W-:Y:S02]  /*0f20*/  ULDC.64 UR4, c[0x0][0x5a0] ;  /* 0x0001680000047ab9 */ /* 0x000fe40000000a00 */
[----:B------:R-:W-:-:S04]  /*0f30*/  ISETP.NE.U32.AND P0, PT, RZ, UR4, PT ;  /* 0x00000004ff007c0c */ /* 0x000fc8000bf05070 */
[----:B------:R-:W-:-:S13]  /*0f40*/  ISETP.NE.AND.EX P0, PT, RZ, UR5, PT, P0 ;  /* 0x00000005ff007c0c */ /* 0x000fda000bf05300 */
[----:B------:R-:W-:Y:S05]  /*0f50*/  @!P0 BRA `(.L_x_10) ;  /* 0x00000000001c8947 */ /* 0x000fea0003800000 */
[----:B01----:R-:W0:Y:S02]  /*0f60*/  LDC.64 R2, c[0x0][0x5a0] ;  /* 0x00016800ff027b82 */ /* 0x003e240000000a00 */
[----:B0-----:R-:W2:Y:S02]  /*0f70*/  LDG.E.64 R2, desc[UR36][R2.64] ;  /* 0x0000002402027981 */ /* 0x001ea4000c1e1b00 */
[----:B--2---:R-:W-:-:S04]  /*0f80*/  ISETP.NE.U32.AND P0, PT, R2, RZ, PT ;  /* 0x000000ff0200720c */ /* 0x004fc80003f05070 */
[----:B------:R-:W-:-:S13]  /*0f90*/  ISETP.NE.AND.EX P0, PT, R3, RZ, PT, P0 ;  /* 0x000000ff0300720c */ /* 0x000fda0003f05300 */
[----:B------:R-:W-:Y:S05]  /*0fa0*/  @!P0 BRA `(.L_x_10) ;  /* 0x0000000000088947 */ /* 0x000fea0003800000 */
[----:B------:R0:W5:Y:S01]  /*0fb0*/  LD.E R18, desc[UR36][R2.64] ;  /* 0x0000002402127980 */ /* 0x000162000c101900 */
[----:B------:R-:W-:Y:S05]  /*0fc0*/  BRA `(.L_x_11) ;  /* 0x0000000000247947 */ /* 0x000fea0003800000 */
.L_x_10:
[----:B------:R-:W-:Y:S02]  /*0fd0*/  ULDC.64 UR4, c[0x0][0x590] ;  /* 0x0001640000047ab9 */ /* 0x000fe40000000a00 */
[----:B------:R-:W-:-:S04]  /*0fe0*/  ISETP.NE.U32.AND P0, PT, RZ, UR4, PT ;  /* 0x00000004ff007c0c */ /* 0x000fc8000bf05070 */
[----:B------:R-:W-:-:S13]  /*0ff0*/  ISETP.NE.AND.EX P0, PT, RZ, UR5, PT, P0 ;  /* 0x00000005ff007c0c */ /* 0x000fda000bf05300 */
[----:B------:R-:W-:Y:S05]  /*1000*/  @!P0 BRA `(.L_x_12) ;  /* 0x00000000000c8947 */ /* 0x000fea0003800000 */
[----:B------:R-:W2:Y:S02]  /*1010*/  LDC.64 R18, c[0x0][0x590] ;  /* 0x00016400ff127b82 */ /* 0x000ea40000000a00 */
[----:B--2---:R2:W5:Y:S01]  /*1020*/  LDG.E R18, desc[UR36][R18.64] ;  /* 0x0000002412127981 */ /* 0x004562000c1e1900 */
[----:B------:R-:W-:Y:S05]  /*1030*/  BRA `(.L_x_11) ;  /* 0x0000000000087947 */ /* 0x000fea0003800000 */
.L_x_12:
[----:B------:R-:W-:Y:S02]  /*1040*/  ULDC UR4, c[0x0][0x584] ;  /* 0x0001610000047ab9 */ /* 0x000fe40000000800 */
[----:B------:R-:W-:-:S07]  /*1050*/  IMAD.U32 R18, RZ, RZ, UR4 ;  /* 0x00000004ff127e24 */ /* 0x000fce000f8e00ff */
.L_x_11:
[----:B------:R-:W-:-:S13]  /*1060*/  LOP3.LUT P0, RZ, R0, 0xff, RZ, 0xc0, !PT ;  /* 0x000000ff00ff7812 */ /* 0x000fda000780c0ff */
[----:B------:R-:W-:Y:S05]  /*1070*/  @!P0 EXIT ;  /* 0x000000000000894d */ /* 0x000fea0003800000 */
[----:B------:R-:W-:Y:S01]  /*1080*/  ULDC UR4, c[0x0][0x28c] ;  /* 0x0000a30000047ab9 */ /* 0x000fe20000000800 */
[----:B------:R-:W-:Y:S01]  /*1090*/  UMOV UR38, URZ ;  /* 0x0000003f00267c82 */ /* 0x000fe20008000000 */
[----:B------:R-:W-:Y:S01]  /*10a0*/  UIADD3 UR4, UR4, 0x7f, URZ ;  /* 0x0000007f04047890 */ /* 0x000fe2000fffe03f */
[----:B------:R-:W-:-:S03]  /*10b0*/  UMOV UR39, URZ ;  /* 0x0000003f00277c82 */ /* 0x000fc60008000000 */
[----:B------:R-:W-:-:S04]  /*10c0*/  USHF.R.S32.HI UR5, URZ, 0x1f, UR4 ;  /* 0x0000001f3f057899 */ /* 0x000fc80008011404 */
[----:B------:R-:W-:-:S04]  /*10d0*/  ULEA.HI UR5, UR5, UR4, URZ, 0x7 ;  /* 0x0000000405057291 */ /* 0x000fc8000f8f383f */
[----:B------:R-:W-:-:S12]  /*10e0*/  USHF.R.S32.HI UR44, URZ, 0x7, UR5 ;  /* 0x000000073f2c7899 */ /* 0x000fd80008011405 */
.L_x_546:
[----:B------:R-:W3:Y:S01]  /*10f0*/  S2R R0, SR_TID.X ;  /* 0x0000000000007919 */ /* 0x000ee20000002100 */
[----:B----4-:R-:W4:Y:S01]  /*1100*/  S2UR UR7, SR_CgaCtaId ;  /* 0x00000000000779c3 */ /* 0x010f220000008800 */
[----:B------:R-:W-:Y:S02]  /*1110*/  UMOV UR6, 0x400 ;  /* 0x0000040000067882 */ /* 0x000fe40000000000 */
[----:B----4-:R-:W-:Y:S01]  /*1120*/  ULEA UR6, UR7, UR6, 0x18 ;  /* 0x0000000607067291 */ /* 0x010fe2000f8ec03f */
[----:B---3--:R-:W-:-:S04]  /*1130*/  LOP3.LUT R0, R0, 0x80, RZ, 0xc0, !PT ;  /* 0x0000008000007812 */ /* 0x008fc800078ec0ff */
[----:B------:R-:W-:-:S06]  /*1140*/  SHF.R.U32.HI R0, RZ, 0x7, R0 ;  /* 0x00000007ff007819 */ /* 0x000fcc0000011600 */
[----:B------:R-:W3:Y:S02]  /*1150*/  SHFL.IDX PT, R0, R0, RZ, 0x1f ;  /* 0x00001fff00007589 */ /* 0x000ee400000e0000 */
[----:B---3--:R-:W-:-:S13]  /*1160*/  R2UR UR4, R0 ;  /* 0x00000000000472ca */ /* 0x008fda00000e0000 */
[----:B------:R-:W-:-:S04]  /*1170*/  ULEA.HI UR5, UR4, UR4, URZ, 0x1 ;  /* 0x0000000404057291 */ /* 0x000fc8000f8f083f */
[----:B------:R-:W-:-:S04]  /*1180*/  ULOP3.LUT UR5, UR5, 0x7fffe, URZ, 0xc0, !UPT ;  /* 0x0007fffe05057892 */ /* 0x000fc8000f8ec03f */
[----:B------:R-:W-:-:S03]  /*1190*/  UIADD3 UR5, UR4, -UR5, URZ ;  /* 0x8000000504057290 */ /* 0x000fc6000fffe03f */
[----:B------:R-:W-:Y:S01]  /*11a0*/  ULDC UR4, c[0x0][0x28c] ;  /* 0x0000a30000047ab9 */ /* 0x000fe20000000800 */
[----:B------:R-:W-:Y:S01]  /*11b0*/  ULEA UR5, UR5, UR6, 0xd ;  /* 0x0000000605057291 */ /* 0x000fe2000f8e683f */
[----:B------:R-:W-:-:S03]  /*11c0*/  ISETP.LT.AND P0, PT, RZ, UR4, PT ;  /* 0x00000004ff007c0c */ /* 0x000fc6000bf01270 */
[----:B------:R-:W-:-:S04]  /*11d0*/  UIADD3 UR5, UR5, 0x100, URZ ;  /* 0x0000010005057890 */ /* 0x000fc8000fffe03f */
[----:B------:R-:W-:-:S04]  /*11e0*/  USHF.R.U32.HI UR5, URZ, 0x4, UR5 ;  /* 0x000000043f057899 */ /* 0x000fc80008011605 */
[----:B------:R-:W-:-:S04]  /*11f0*/  ULOP3.LUT UR5, UR5, 0x3fff, URZ, 0xc0, !UPT ;  /* 0x00003fff05057892 */ /* 0x000fc8000f8ec03f */
[----:B------:R-:W-:Y:S01]  /*1200*/  ULOP3.LUT UR45, UR5, 0x10000, URZ, 0xfc, !UPT ;  /* 0x00010000052d7892 */ /* 0x000fe2000f8efc3f */
[----:B0-2---:R-:W-:Y:S11]  /*1210*/  @P0 BRA `(.L_x_13) ;  /* 0x0000000000400947 */ /* 0x005ff60003800000 */
[----:B------:R-:W-:Y:S01]  /*1220*/  MOV R0, 0x0 ;  /* 0x0000000000007802 */ /* 0x000fe20000000f00 */
[----:B------:R-:W-:Y:S01]  /*1230*/  ULDC.64 UR4, c[0x4][0x68] ;  /* 0x01001a0000047ab9 */ /* 0x000fe20000000a00 */
[----:B------:R-:W-:Y:S01]  /*1240*/  ULDC.64 UR6, c[0x4][0x8] ;  /* 0x0100020000067ab9 */ /* 0x000fe20000000a00 */
[----:B------:R-:W-:Y:S01]  /*1250*/  MOV R4, UR4 ;  /* 0x0000000400047c02 */ /* 0x000fe20008000f00 */
[----:B01----:R0:W1:Y:S01]  /*1260*/  LDC.64 R2, c[0x4][R0] ;  /* 0x0100000000027b82 */ /* 0x0030620000000a00 */
[----:B------:R-:W-:Y:S01]  /*1270*/  IMAD.U32 R5, RZ, RZ, UR5 ;  /* 0x00000005ff057e24 */ /* 0x000fe2000f8e00ff */
[----:B------:R-:W-:Y:S01]  /*1280*/  ULDC.64 UR4, c[0x4][0x70] ;  /* 0x01001c0000047ab9 */ /* 0x000fe20000000a00 */
[----:B------:R-:W-:Y:S01]  /*1290*/  IMAD.U32 R10, RZ, RZ, UR6 ;  /* 0x00000006ff0a7e24 */ /* 0x000fe2000f8e00ff */
[----:B------:R-:W-:Y:S01]  /*12a0*/  MOV R7, UR5 ;  /* 0x0000000500077c02 */ /* 0x000fe20008000f00 */
[----:B------:R-:W-:Y:S01]  /*12b0*/  IMAD.U32 R6, RZ, RZ, UR4 ;  /* 0x00000004ff067e24 */ /* 0x000fe2000f8e00ff */
[----:B------:R-:W-:Y:S01]  /*12c0*/  MOV R8, 0x1e1 ;  /* 0x000001e100087802 */ /* 0x000fe20000000f00 */
[----:B------:R-:W-:-:S02]  /*12d0*/  IMAD.U32 R11, RZ, RZ, UR7 ;  /* 0x00000007ff0b7e24 */ /* 0x000fc4000f8e00ff */
[----:B------:R-:W-:Y:S02]  /*12e0*/  IMAD.MOV.U32 R12, RZ, RZ, 0x1 ;  /* 0x00000001ff0c7424 */ /* 0x000fe400078e00ff */
[----:B0-----:R-:W-:-:S07]  /*12f0*/  IMAD.MOV.U32 R13, RZ, RZ, RZ ;  /* 0x000000ffff0d7224 */ /* 0x001fce00078e00ff */
[----:B------:R-:W-:-:S07]  /*1300*/  LEPC R20, `(.L_x_13) ;  /* 0x000000001014794e */ /* 0x000fce0000000000 */
[----:B-12--5:R-:W-:Y:S05]  /*1310*/  CALL.ABS.NOINC R2 ;  /* 0x0000000002007343 */ /* 0x026fea0003c00000 */
.L_x_13:
[----:B------:R-:W-:-:S06]  /*1320*/  ULOP3.LUT UR4, UR40, 0x1, URZ, 0xfc, !UPT ;  /* 0x0000000128047892 */ /* 0x000fcc000f8efc3f */
[----:B------:R-:W-:-:S04]  /*1330*/  MOV R0, UR4 ;  /* 0x0000000400007c02 */ /* 0x000fc80008000f00 */
[----:B------:R-:W-:-:S13]  /*1340*/  ISETP.NE.AND P0, PT, R0, 0x3, PT ;  /* 0x000000030000780c */ /* 0x000fda0003f05270 */
[----:B------:R-:W-:Y:S05]  /*1350*/  @!P0 BRA `(.L_x_14) ;  /* 0x0000000000048947 */ /* 0x000fea0003800000 */
[----:B------:R-:W-:Y:S01]  /*1360*/  BPT.TRAP 0x1 ;  /* 0x000000040000795c */ /* 0x000fe20000300000 */
.L_x_14:
[----:B------:R-:W3:Y:S01]  /*1370*/  S2UR UR5, SR_CgaCtaId ;  /* 0x00000000000579c3 */ /* 0x000ee20000008800 */
[----:B------:R-:W-:Y:S01]  /*1380*/  UMOV UR4, 0x400 ;  /* 0x0000040000047882 */ /* 0x000fe20000000000 */
[----:B01----:R-:W-:Y:S02]  /*1390*/  IMAD.U32 R2, RZ, RZ, UR38 ;  /* 0x00000026ff027e24 */ /* 0x003fe4000f8e00ff */
[----:B------:R-:W-:-:S03]  /*13a0*/  IMAD.U32 R3, RZ, RZ, UR39 ;  /* 0x00000027ff037e24 */ /* 0x000fc6000f8e00ff */
[----:B------:R-:W-:Y:S01]  /*13b0*/  SHF.L.U32 R2, R2, 0x1f, RZ ;  /* 0x0000001f02027819 */ /* 0x000fe200000006ff */
[----:B---3--:R-:W-:-:S06]  /*13c0*/  ULEA UR4, UR5, UR4, 0x18 ;  /* 0x0000000405047291 */ /* 0x008fcc000f8ec03f */
[----:B------:R-:W-:-:S05]  /*13d0*/  MOV R0, UR4 ;  /* 0x0000000400007c02 */ /* 0x000fca0008000f00 */
[----:B------:R-:W-:-:S04]  /*13e0*/  IMAD R3, R3, 0x8, R0 ;  /* 0x0000000803037824 */ /* 0x000fc800078e0200 */
[----:B------:R0:W1:Y:S01]  /*13f0*/  SYNCS.PHASECHK.TRANS64.TRYWAIT P1, [R3+URZ], R2 ;  /* 0x00000002030075a7 */ /* 0x000062000802017f */
[----:B------:R-:W-:Y:S05]  /*1400*/  @!P0 BRA `(.L_x_15) ;  /* 0x0000000000048947 */ /* 0x000fea0003800000 */
[----:B------:R-:W-:Y:S01]  /*1410*/  BPT.TRAP 0x1 ;  /* 0x000000040000795c */ /* 0x000fe20000300000 */
.L_x_15:
[----:B-1----:R-:W-:Y:S05]  /*1420*/  @P1 BRA `(.L_x_16) ;  /* 0x0000000000081947 */ /* 0x002fea0003800000 */
[----:B------:R-:W1:Y:S02]  /*1430*/  SYNCS.PHASECHK.TRANS64.TRYWAIT P1, [R3+URZ], R2 ;  /* 0x00000002030075a7 */ /* 0x000e64000802017f */
[----:B-1----:R-:W-:Y:S05]  /*1440*/  @!P1 BRA `(.L_x_17) ;  /* 0x0000016c00b09947 */ /* 0x002fea0003800000 */
.L_x_16:
[----:B------:R-:W-:-:S04]  /*1450*/  UISETP.LT.AND UP0, UPT, UR44, 0x1, UPT ;  /* 0x000000012c00788c */ /* 0x000fc8000bf01270 */
[----:B------:R-:W-:-:S06]  /*1460*/  USEL UR4, UR44, 0x1, UP0 ;  /* 0x000000012c047887 */ /* 0x000fcc0008000000 */
[----:B01----:R-:W-:Y:S01]  /*1470*/  IMAD.U32 R2, RZ, RZ, UR4 ;  /* 0x00000004ff027e24 */ /* 0x003fe2000f8e00ff */
[----:B------:R-:W-:Y:S05]  /*1480*/  WARPSYNC.ALL ;  /* 0x0000000000007948 */ /* 0x000fea0003800000 */
[----:B------:R-:W-:-:S04]  /*1490*/  IADD3 R2, -R2, UR44, RZ ;  /* 0x0000002c02027c10 */ /* 0x000fc8000fffe1ff */
[----:B------:R-:W-:Y:S02]  /*14a0*/  ISETP.GE.AND P1, PT, R2, 0x1, PT ;  /* 0x000000010200780c */ /* 0x000fe40003f26270 */
[----:B------:R-:W-:Y:S01]  /*14b0*/  R2UR UR4, R0 ;  /* 0x00000000000472ca */ /* 0x000fe200000e0000 */
[----:B------:R-:W-:Y:S01]  /*14c0*/  ULEA UR5, UR39, UR45, 0xb ;  /* 0x0000002d27057291 */ /* 0x000fe2000f8e583f */
[----:B------:R-:W-:Y:S01]  /*14d0*/  WARPGROUP.ARRIVE ;  /* 0x00000000000079c5 */ /* 0x000fe20000000000 */
[----:B------:R-:W-:Y:S01]  /*14e0*/  UMOV UR9, 0x40000040 ;  /* 0x4000004000097882 */ /* 0x000fe20000000000 */
[----:B------:R-:W-:Y:S01]  /*14f0*/  UMOV UR11, 0x40000040 ;  /* 0x40000040000b7882 */ /* 0x000fe20000000000 */
[----:B-----5:R-:W-:Y:S03]  /*1500*/  STL [R1+0x2c4], R18 ;  /* 0x0002c41201007387 */ /* 0x020fe60000100800 */
[----:B------:R-:W-:Y:S01]  /*1510*/  UMOV UR8, UR5 ;  /* 0x0000000500087c82 */ /* 0x000fe20008000000 */
[----:B------:R0:W-:Y:S04]  /*1520*/  STL [R1+0x2c0], R17 ;  /* 0x0002c01101007387 */ /* 0x0001e80000100800 */
[----:B------:R-:W-:Y:S01]  /*1530*/  UIADD3 UR4, UR4, 0x18100, URZ ;  /* 0x0001810004047890 */ /* 0x000fe2000fffe03f */
[----:B------:R-:W-:Y:S03]  /*1540*/  STL [R1+0x2bc], R16 ;  /* 0x0002bc1001007387 */ /* 0x000fe60000100800 */
[----:B------:R-:W-:Y:S01]  /*1550*/  USHF.R.U32.HI UR4, URZ, 0x4, UR4 ;  /* 0x000000043f047899 */ /* 0x000fe20008011604 */
[----:B------:R1:W-:Y:S03]  /*1560*/  STL [R1+0x2b8], R2 ;  /* 0x0002b80201007387 */ /* 0x0003e60000100800 */
[----:B------:R-:W-:Y:S01]  /*1570*/  ULOP3.LUT UR4, UR4, 0x3fff, URZ, 0xc0, !UPT ;  /* 0x00003fff04047892 */ /* 0x000fe2000f8ec03f */
[----:B------:R3:W-:Y:S03]  /*1580*/  STL [R1+0x2c8], R0 ;  /* 0x0002c80001007387 */ /* 0x0007e60000100800 */
[----:B------:R-:W-:-:S04]  /*1590*/  ULOP3.LUT UR4, UR4, 0x10000, URZ, 0xfc, !UPT ;  /* 0x0001000004047892 */ /* 0x000fc8000f8efc3f */
[----:B------:R-:W-:-:S07]  /*15a0*/  ULEA UR6, UR39, UR4, 0xb ;  /* 0x0000000427067291 */ /* 0x000fce000f8e583f */
[----:B------:R-:W-:Y:S02]  /*15b0*/  UMOV UR10, UR6 ;  /* 0x00000006000a7c82 */ /* 0x000fe40008000000 */
[----:B------:R-:W-:Y:S01]  /*15c0*/  IGMMA.64x256x32.S8.S8 R24, gdesc[UR8], RZ, !UPT, gsb0 ;  /* 0x06600000081879f1 */ /* 0x000fe2000c0410ff */
[----:B------:R-:W-:Y:S01]  /*15d0*/  UIADD3 UR8, UR5, 0x400, URZ ;  /* 0x0000040005087890 */ /* 0x000fe2000fffe03f */
[----:B------:R-:W-:Y:S01]  /*15e0*/  UMOV UR9, 0x40000040 ;  /* 0x4000004000097882 */ /* 0x000fe20000000000 */
[----:B------:R-:W-:Y:S02]  /*15f0*/  WARPGROUP.DEPBAR.LE gsb0, 0x0 ;  /* 0x00008000000079c5 */ /* 0x000fe40000010000 */
[----:B------:R-:W-:Y:S01]  /*1600*/  STL.64 [R1], R24 ;  /* 0x0000001801007387 */ /* 0x000fe20000100a00 */
[----:B------:R-:W-:Y:S01]  /*1610*/  MOV R235, R45 ;  /* 0x0000002d00eb7202 */ /* 0x000fe20000000f00 */
[----:B------:R-:W-:Y:S01]  /*1620*/  IMAD.MOV.U32 R234, RZ, RZ, R46 ;  /* 0x000000ffffea7224 */ /* 0x000fe200078e002e */
[----:B------:R-:W-:Y:S01]  /*1630*/  MOV R232, R48 ;  /* 0x0000003000e87202 */ /* 0x000fe20000000f00 */
[----:B------:R-:W-:Y:S01]  /*1640*/  STL.64 [R1+0x8], R26 ;  /* 0x0000081a01007387 */ /* 0x000fe20000100a00 */
[----:B------:R-:W-:Y:S01]  /*1650*/  IMAD.MOV.U32 R233, RZ, RZ, R47 ;  /* 0x000000ffffe97224 */ /* 0x000fe200078e002f */
[----:B------:R-:W-:Y:S01]  /*1660*/  MOV R229, R51 ;  /* 0x0000003300e57202 */ /* 0x000fe20000000f00 */
[----:B------:R-:W-:Y:S01]  /*1670*/  IMAD.MOV.U32 R231, RZ, RZ, R49 ;  /* 0x000000ffffe77224 */ /* 0x000fe200078e0031 */
        /* <DEDUP_REMOVED lines=70> */
[----:B0-----:R-:W-:Y:S01]  /*1ae0*/  MOV R17, R135 ;  /* 0x0000008700117202 */ /* 0x001fe20000000f00 */
        /* <DEDUP_REMOVED lines=9> */
[----:B-1----:R-:W-:Y:S01]  /*1b80*/  MOV R2, R150 ;  /* 0x0000009600027202 */ /* 0x002fe20000000f00 */
[----:B------:R-:W-:Y:S01]  /*1b90*/  IMAD.MOV.U32 R194, RZ, RZ, R110 ;  /* 0x000000ffffc27224 */ /* 0x000fe200078e006e */
[----:B------:R0:W-:Y:S01]  /*1ba0*/  STL [R1+0x50], R44 ;  /* 0x0000502c01007387 */ /* 0x0001e20000100800 */
[----:B------:R-:W-:-:S02]  /*1bb0*/  IMAD.MOV.U32 R196, RZ, RZ, R112 ;  /* 0x000000ffffc47224 */ /* 0x000fc400078e0070 */
[----:B------:R-:W-:Y:S02]  /*1bc0*/  IMAD.MOV.U32 R197, RZ, RZ, R113 ;  /* 0x000000ffffc57224 */ /* 0x000fe400078e0071 */
[----:B------:R-:W-:Y:S02]  /*1bd0*/  IMAD.MOV.U32 R199, RZ, RZ, R115 ;  /* 0x000000ffffc77224 */ /* 0x000fe400078e0073 */
[----:B------:R-:W-:Y:S02]  /*1be0*/  IMAD.MOV.U32 R200, RZ, RZ, R116 ;  /* 0x000000ffffc87224 */ /* 0x000fe400078e0074 */
[----:B------:R-:W-:Y:S02]  /*1bf0*/  IMAD.MOV.U32 R202, RZ, RZ, R118 ;  /* 0x000000ffffca7224 */ /* 0x000fe400078e0076 */
[----:B------:R-:W-:Y:S02]  /*1c00*/  IMAD.MOV.U32 R203, RZ, RZ, R119 ;  /* 0x000000ffffcb7224 */ /* 0x000fe400078e0077 */
        /* <DEDUP_REMOVED lines=8> */
[----:B--2---:R-:W-:Y:S02]  /*1c90*/  IMAD.MOV.U32 R19, RZ, RZ, R133 ;  /* 0x000000ffff137224 */ /* 0x004fe400078e0085 */
        /* <DEDUP_REMOVED lines=11> */
[----:B---3--:R-:W-:Y:S02]  /*1d50*/  IMAD.MOV.U32 R0, RZ, RZ, R151 ;  /* 0x000000ffff007224 */ /* 0x008fe400078e0097 */
[----:B0-----:R-:W-:-:S06]  /*1d60*/  WARPGROUP.ARRIVE ;  /* 0x00000000000079c5 */ /* 0x001fcc0000000000 */
[----:B------:R-:W-:Y:S03]  /*1d70*/  IGMMA.64x256x32.S8.S8 R24, gdesc[UR8], RZ, !UPT, gsb0 ;  /* 0x06600000081879f1 */ /* 0x000fe6000c0410ff */
[----:B------:R-:W-:Y:S02]  /*1d80*/  WARPGROUP.DEPBAR.LE gsb0, 0x0 ;  /* 0x00008000000079c5 */ /* 0x000fe40000010000 */
[----:B------:R-:W-:Y:S04]  /*1d90*/  STL.64 [R1+0x578], R150 ;  /* 0x0005789601007387 */ /* 0x000fe80000100a00 */
        /* <DEDUP_REMOVED lines=20> */
[----:B------:R0:W-:Y:S04]  /*1ee0*/  STL.64 [R1+0x4d0], R108 ;  /* 0x0004d06c01007387 */ /* 0x0001e80000100a00 */
[----:B0-----:R-:W2:Y:S04]  /*1ef0*/  LDL.LU R108, [R1] ;  /* 0x00000000016c7983 */ /* 0x001ea80000300800 */
[----:B------:R-:W2:Y:S04]  /*1f00*/  LDL.LU R109, [R1+0x4] ;  /* 0x00000400016d7983 */ /* 0x000ea80000300800 */
        /* <DEDUP_REMOVED lines=18> */
[----:B------:R-:W2:Y:S01]  /*2030*/  LDL.LU R128, [R1+0x50] ;  /* 0x0000500001807983 */ /* 0x000ea20000300800 */
        /* <DEDUP_REMOVED lines=31> */
[----:B------:R-:W-:Y:S01]  /*2230*/  UIADD3 UR8, UR5, 0x2, URZ ;  /* 0x0000000205087890 */ /* 0x000fe2000fffe03f */
[----:B------:R-:W-:Y:S01]  /*2240*/  IMAD.MOV.U32 R214, RZ, RZ, R22 ;  /* 0x000000ffffd67224 */ /* 0x000fe200078e0016 */
[----:B------:R-:W-:Y:S01]  /*2250*/  UIADD3 UR10, UR6, 0x2, URZ ;  /* 0x00000002060a7890 */ /* 0x000fe2000fffe03f */
[----:B------:R-:W-:Y:S01]  /*2260*/  IMAD.MOV.U32 R216, RZ, RZ, R20 ;  /* 0x000000ffffd87224 */ /* 0x000fe200078e0014 */
[----:B------:R-:W-:Y:S01]  /*2270*/  UMOV UR9, 0x40000040 ;  /* 0x4000004000097882 */ /* 0x000fe20000000000 */
[----:B------:R-:W-:Y:S01]  /*2280*/  IMAD.MOV.U32 R217, RZ, RZ, R19 ;  /* 0x000000ffffd97224 */ /* 0x000fe200078e0013 */
[----:B------:R-:W-:Y:S01]  /*2290*/  UMOV UR11, 0x40000040 ;  /* 0x40000040000b7882 */ /* 0x000fe20000000000 */
        /* <DEDUP_REMOVED lines=11> */
[----:B------:R-:W-:-:S06]  /*2350*/  IMAD.MOV.U32 R235, RZ, RZ, R0 ;  /* 0x000000ffffeb7224 */ /* 0x000fcc00078e0000 */
[----:B--2---:R-:W-:-:S06]  /*2360*/  WARPGROUP.ARRIVE ;  /* 0x00000000000079c5 */ /* 0x004fcc0000000000 */
[----:B------:R-:W-:Y:S03]  /*2370*/  IGMMA.64x256x32.S8.S8 R108, gdesc[UR8], R108, gsb0 ;  /* 0x06600000086c79f1 */ /* 0x000fe6000804106c */
[----:B------:R-:W-:Y:S02]  /*2380*/  WARPGROUP.DEPBAR.LE gsb0, 0x0 ;  /* 0x00008000000079c5 */ /* 0x000fe40000010000 */
[----:B------:R-:W-:Y:S04]  /*2390*/  STL.64 [R1], R108 ;  /* 0x0000006c01007387 */ /* 0x000fe80000100a00 */
        /* <DEDUP_REMOVED lines=63> */
[----:B0-----:R-:W2:Y:S04]  /*2790*/  LDL.LU.64 R150, [R1+0x578] ;  /* 0x0005780001967983 */ /* 0x001ea80000300a00 */
[----:B------:R-:W2:Y:S04]  /*27a0*/  LDL.LU.64 R148, [R1+0x570] ;  /* 0x0005700001947983 */ /* 0x000ea80000300a00 */
        /* <DEDUP_REMOVED lines=19> */
[----:B------:R-:W2:Y:S01]  /*28e0*/  LDL.LU.64 R108, [R1+0x4d0] ;  /* 0x0004d000016c7983 */ /* 0x000ea20000300a00 */
[----:B------:R-:W-:Y:S01]  /*28f0*/  UIADD3 UR8, UR5, 0x402, URZ ;  /* 0x0000040205087890 */ /* 0x000fe2000fffe03f */
[----:B------:R-:W-:Y:S01]  /*2900*/  UMOV UR9, 0x40000040 ;  /* 0x4000004000097882 */ /* 0x000fe20000000000 */
[----:B--2---:R-:W-:-:S07]  /*2910*/  WARPGROUP.ARRIVE ;  /* 0x00000000000079c5 */ /* 0x004fce0000000000 */
[----:B------:R-:W-:Y:S03]  /*2920*/  IGMMA.64x256x32.S8.S8 R24, gdesc[UR8], R24, gsb0 ;  /* 0x06600000081879f1 */ /* 0x000fe60008041018 */
        /* <DEDUP_REMOVED lines=65> */
[----:B0-----:R-:W2:Y:S04]  /*2d40*/  LDL.LU.64 R24, [R1] ;  /* 0x0000000001187983 */ /* 0x001ea80000300a00 */
        /* <DEDUP_REMOVED lines=63> */
[----:B------:R-:W-:-:S02]  /*3140*/  UIADD3 UR8, UR5, 0x4, URZ ;  /* 0x0000000405087890 */ /* 0x000fc4000fffe03f */
[----:B------:R-:W-:Y:S01]  /*3150*/  UIADD3 UR10, UR6, 0x4, URZ ;  /* 0x00000004060a7890 */ /* 0x000fe2000fffe03f */
[----:B------:R-:W-:Y:S01]  /*3160*/  UMOV UR9, 0x40000040 ;  /* 0x4000004000097882 */ /* 0x000fe20000000000 */
[----:B------:R-:W-:Y:S01]  /*3170*/  UMOV UR11, 0x40000040 ;  /* 0x40000040000b7882 */ /* 0x000fe20000000000 */
[----:B--2---:R-:W-:-:S06]  /*3180*/  WARPGROUP.ARRIVE ;  /* 0x00000000000079c5 */ /* 0x004fcc0000000000 */
[----:B------:R-:W-:Y:S03]  /*3190*/  IGMMA.64x256x32.S8.S8 R24, gdesc[UR8], R24, gsb0 ;  /* 0x06600000081879f1 */ /* 0x000fe60008041018 */
        /* <DEDUP_REMOVED lines=41> */
[----:B------:R0:W-:Y:S01]  /*3430*/  STL [R1+0x50], R44 ;  /* 0x0000502c01007387 */ /* 0x0001e20000100800 */
[----:B------:R-:W-:Y:S01]  /*3440*/  IMAD.MOV.U32 R206, RZ, RZ, R122 ;  /* 0x000000ffffce7224 */ /* 0x000fe200078e007a */
[----:B------:R-:W-:Y:S01]  /*3450*/  MOV R201, R117 ;  /* 0x0000007500c97202 */ /* 0x000fe20000000f00 */
[----:B------:R-:W-:Y:S01]  /*3460*/  IMAD.MOV.U32 R205, RZ, RZ, R121 ;  /* 0x000000ffffcd7224 */ /* 0x000fe200078e0079 */
[----:B------:R-:W2:Y:S01]  /*3470*/  LDL.LU.64 R150, [R1+0x4c8] ;  /* 0x0004c80001967983 */ /* 0x000ea20000300a00 */
        /* <DEDUP_REMOVED lines=96> */
[----:B------:R-:W-:-:S02]  /*3a80*/  IMAD.MOV.U32 R18, RZ, RZ, R46 ;  /* 0x000000ffff127224 */ /* 0x000fc400078e002e */
[----:B------:R-:W-:Y:S01]  /*3a90*/  IMAD.MOV.U32 R17, RZ, RZ, R47 ;  /* 0x000000ffff117224 */ /* 0x000fe200078e002f */
        /* <DEDUP_REMOVED lines=123> */
[----:B------:R-:W-:Y:S01]  /*4250*/  IMAD.MOV.U32 R222, RZ, RZ, R19 ;  /* 0x000000ffffde7224 */ /* 0x000fe200078e0013 */
[----:B------:R0:W5:Y:S01]  /*4260*/  LDL.LU R0, [R1+0x2c8] ;  /* 0x0002c80001007983 */ /* 0x0001620000300800 */
[----:B------:R-:W-:-:S02]  /*4270*/  IMAD.MOV.U32 R224, RZ, RZ, R14 ;  /* 0x000000ffffe07224 */ /* 0x000fc400078e000e */
[----:B------:R-:W-:Y:S01]  /*4280*/  IMAD.MOV.U32 R225, RZ, RZ, R13 ;  /* 0x000000ffffe17224 */ /* 0x000fe200078e000d */
[----:B------:R0:W5:Y:S01]  /*4290*/  LDL.LU R18, [R1+0x2c4] ;  /* 0x0002c40001127983 */ /* 0x0001620000300800 */
[----:B------:R-:W-:Y:S02]  /*42a0*/  IMAD.MOV.U32 R227, RZ, RZ, R11 ;  /* 0x000000ffffe37224 */ /* 0x000fe400078e000b */
[----:B------:R-:W-:Y:S01]  /*42b0*/  IMAD.MOV.U32 R228, RZ, RZ, R10 ;  /* 0x000000ffffe47224 */ /* 0x000fe200078e000a */
[----:B------:R0:W5:Y:S01]  /*42c0*/  LDL.LU R17, [R1+0x2c0] ;  /* 0x0002c00001117983 */ /* 0x0001620000300800 */
[----:B------:R-:W-:Y:S02]  /*42d0*/  IMAD.MOV.U32 R230, RZ, RZ, R8 ;  /* 0x000000ffffe67224 */ /* 0x000fe400078e0008 */
[----:B------:R-:W-:Y:S01]  /*42e0*/  IMAD.MOV.U32 R231, RZ, RZ, R7 ;  /* 0x000000ffffe77224 */ /* 0x000fe200078e0007 */
[----:B------:R0:W5:Y:S01]  /*42f0*/  LDL.LU R16, [R1+0x2bc] ;  /* 0x0002bc0001107983 */ /* 0x0001620000300800 */
[----:B------:R-:W-:-:S02]  /*4300*/  IMAD.MOV.U32 R233, RZ, RZ, R5 ;  /* 0x000000ffffe97224 */ /* 0x000fc400078e0005 */
[----:B------:R-:W-:Y:S01]  /*4310*/  IMAD.MOV.U32 R234, RZ, RZ, R4 ;  /* 0x000000ffffea7224 */ /* 0x000fe200078e0004 */
[----:B------:R0:W5:Y:S05]  /*4320*/  LDL.LU R2, [R1+0x2b8] ;  /* 0x0002b80001027983 */ /* 0x00016a0000300800 */
        /* <DEDUP_REMOVED lines=67> */
[----:B-1----:R-:W2:Y:S04]  /*4760*/  LDL.LU.64 R150, [R1+0x2b0] ;  /* 0x0002b00001967983 */ /* 0x002ea80000300a00 */
        /* <DEDUP_REMOVED lines=26> */
[----:B0-----:R-:W-:Y:S05]  /*4910*/  @!P1 BRA `(.L_x_18) ;  /* 0x0000004000bc9947 */ /* 0x001fea0003800000 */
[----:B------:R-:W-:Y:S01]  /*4920*/  UIADD3 UR6, UR39, 0x1, URZ ;  /* 0x0000000127067890 */ /* 0x000fe2000fffe03f */
[----:B-----5:R-:W-:Y:S01]  /*4930*/  R2UR UR5, R2 ;  /* 0x00000000020572ca */ /* 0x020fe200000e0000 */
[----:B------:R-:W-:Y:S02]  /*4940*/  UMOV UR12, UR39 ;  /* 0x00000027000c7c82 */ /* 0x000fe40008000000 */
[----:B------:R-:W-:-:S04]  /*4950*/  UISETP.NE.AND UP0, UPT, UR6, 0x3, UPT ;  /* 0x000000030600788c */ /* 0x000fc8000bf05270 */
[----:B------:R-:W-:Y:S02]  /*4960*/  USEL UR7, URZ, 0x1, UP0 ;  /* 0x000000013f077887 */ /* 0x000fe40008000000 */
[----:B------:R-:W-:Y:S02]  /*4970*/  USEL UR6, UR6, URZ, UP0 ;  /* 0x0000003f06067287 */ /* 0x000fe40008000000 */
[----:B------:R-:W-:-:S12]  /*4980*/  ULOP3.LUT UR7, UR38, UR7, URZ, 0x3c, !UPT ;  /* 0x0000000726077292 */ /* 0x000fd8000f8e3c3f */
.L_x_25:
[----:B0-----:R-:W-:Y:S05]  /*4990*/  @!P0 BRA `(.L_x_19) ;  /* 0x0000000000048947 */ /* 0x001fea0003800000 */
[----:B------:R-:W-:Y:S01]  /*49a0*/  BPT.TRAP 0x1 ;  /* 0x000000040000795c */ /* 0x000fe20000300000 */
.L_x_19:
[----:B------:R-:W0:Y:S01]  /*49b0*/  S2UR UR9, SR_CgaCtaId ;  /* 0x00000000000979c3 */ /* 0x000e220000008800 */
[----:B------:R-:W-:Y:S01]  /*49c0*/  UMOV UR8, 0x400 ;  /* 0x0000040000087882 */ /* 0x000fe20000000000 */
[----:B------:R-:W-:Y:S02]  /*49d0*/  IMAD.U32 R3, RZ, RZ, UR7 ;  /* 0x00000007ff037e24 */ /* 0x000fe4000f8e00ff */
[----:B------:R-:W-:-:S03]  /*49e0*/  IMAD.U32 R2, RZ, RZ, UR6 ;  /* 0x00000006ff027e24 */ /* 0x000fc6000f8e00ff */
[----:B------:R-:W-:Y:S01]  /*49f0*/  SHF.L.U32 R3, R3, 0x1f, RZ ;  /* 0x0000001f03037819 */ /* 0x000fe200000006ff */
[----:B0-----:R-:W-:-:S06]  /*4a00*/  ULEA UR8, UR9, UR8, 0x18 ;  /* 0x0000000809087291 */ /* 0x001fcc000f8ec03f */
[----:B------:R-:W-:-:S05]  /*4a10*/  MOV R0, UR8 ;  /* 0x0000000800007c02 */ /* 0x000fca0008000f00 */
[----:B------:R-:W-:-:S04]  /*4a20*/  IMAD R2, R2, 0x8, R0 ;  /* 0x0000000802027824 */ /* 0x000fc800078e0200 */
[----:B------:R0:W1:Y:S01]  /*4a30*/  SYNCS.PHASECHK.TRANS64.TRYWAIT P1, [R2+URZ], R3 ;  /* 0x00000003020075a7 */ /* 0x000062000802017f */
[----:B------:R-:W-:Y:S05]  /*4a40*/  @!P0 BRA `(.L_x_20) ;  /* 0x0000000000048947 */ /* 0x000fea0003800000 */
[----:B------:R-:W-:Y:S01]  /*4a50*/  BPT.TRAP 0x1 ;  /* 0x000000040000795c */ /* 0x000fe20000300000 */
.L_x_20:
[----:B-1----:R-:W-:Y:S05]  /*4a60*/  @P1 BRA `(.L_x_21) ;  /* 0x0000000000081947 */ /* 0x002fea0003800000 */
[----:B------:R-:W1:Y:S02]  /*4a70*/  SYNCS.PHASECHK.TRANS64.TRYWAIT P1, [R2+URZ], R3 ;  /* 0x00000003020075a7 */ /* 0x000e64000802017f */
[----:B-1----:R-:W-:Y:S05]  /*4a80*/  @!P1 BRA `(.L_x_22) ;  /* 0x0000013800349947 */ /* 0x002fea0003800000 */
.L_x_21:
        /* <DEDUP_REMOVED lines=64> */
[----:B--2---:R-:W2:Y:S04]  /*4e90*/  LDL.LU.64 R24, [R1] ;  /* 0x0000000001187983 */ /* 0x004ea80000300a00 */
        /* <DEDUP_REMOVED lines=63> */
[----:B------:R-:W-:-:S02]  /*5290*/  ULEA UR13, UR6, UR45, 0xb ;  /* 0x0000002d060d7291 */ /* 0x000fc4000f8e583f */
[----:B------:R-:W-:Y:S01]  /*52a0*/  ULEA UR14, UR6, UR4, 0xb ;  /* 0x00000004060e7291 */ /* 0x000fe2000f8e583f */
[----:B------:R-:W-:Y:S01]  /*52b0*/  STL [R1+0x2c4], R18 ;  /* 0x0002c41201007387 */ /* 0x000fe20000100800 */
[----:B------:R-:W-:Y:S01]  /*52c0*/  UMOV UR9, 0x40000040 ;  /* 0x4000004000097882 */ /* 0x000fe20000000000 */
[----:B------:R-:W-:Y:S02]  /*52d0*/  UMOV UR11, 0x40000040 ;  /* 0x40000040000b7882 */ /* 0x000fe40000000000 */
[----:B------:R-:W-:Y:S01]  /*52e0*/  UMOV UR8, UR13 ;  /* 0x0000000d00087c82 */ /* 0x000fe20008000000 */
[----:B------:R-:W-:Y:S01]  /*52f0*/  STL [R1+0x2c0], R17 ;  /* 0x0002c01101007387 */ /* 0x000fe20000100800 */
[----:B------:R-:W-:-:S03]  /*5300*/  UMOV UR10, UR14 ;  /* 0x0000000e000a7c82 */ /* 0x000fc60008000000 */
[----:B------:R-:W-:Y:S04]  /*5310*/  STL [R1+0x2bc], R16 ;  /* 0x0002bc1001007387 */ /* 0x000fe80000100800 */
[----:B------:R3:W-:Y:S01]  /*5320*/  STL [R1+0x2b8], R0 ;  /* 0x0002b80001007387 */ /* 0x0007e20000100800 */
[----:B--2---:R-:W-:-:S06]  /*5330*/  WARPGROUP.ARRIVE ;  /* 0x00000000000079c5 */ /* 0x004fcc0000000000 */
[----:B------:R-:W-:Y:S03]  /*5340*/  IGMMA.64x256x32.S8.S8 R24, gdesc[UR8], R24, gsb0 ;  /* 0x06600000081879f1 */ /* 0x000fe60008041018 */
[----:B------:R-:W-:Y:S02]  /*5350*/  WARPGROUP.DEPBAR.LE gsb0, 0x0 ;  /* 0x00008000000079c5 */ /* 0x000fe40000010000 */
[----:B------:R-:W-:Y:S01]  /*5360*/  STL.64 [R1], R24 ;  /* 0x0000001801007387 */ /* 0x000fe20000100a00 */
[----:B01----:R-:W-:Y:S01]  /*5370*/  IMAD.MOV.U32 R2, RZ, RZ, R150 ;  /* 0x000000ffff027224 */ /* 0x003fe200078e0096 */
[----:B---3--:R-:W-:Y:S01]  /*5380*/  MOV R0, R151 ;  /* 0x0000009700007202 */ /* 0x008fe20000000f00 */
[----:B------:R-:W-:Y:S01]  /*5390*/  IMAD.MOV.U32 R3, RZ, RZ, R149 ;  /* 0x000000ffff037224 */ /* 0x000fe200078e0095 */
[----:B------:R-:W-:Y:S01]  /*53a0*/  STL.64 [R1+0x8], R26 ;  /* 0x0000081a01007387 */ /* 0x000fe20000100a00 */
        /* <DEDUP_REMOVED lines=253> */
[----:B------:R-:W-:-:S02]  /*6380*/  IMAD.MOV.U32 R150, RZ, RZ, R214 ;  /* 0x000000ffff967224 */ /* 0x000fc400078e00d6 */
[----:B------:R-:W-:Y:S01]  /*6390*/  IMAD.MOV.U32 R151, RZ, RZ, R213 ;  /* 0x000000ffff977224 */ /* 0x000fe200078e00d5 */
[----:B------:R-:W-:Y:S01]  /*63a0*/  MOV R213, R23 ;  /* 0x0000001700d57202 */ /* 0x000fe20000000f00 */
        /* <DEDUP_REMOVED lines=14> */
[----:B------:R-:W-:Y:S01]  /*6490*/  IMAD.MOV.U32 R235, RZ, RZ, R0 ;  /* 0x000000ffffeb7224 */ /* 0x000fe200078e0000 */
[----:B------:R-:W-:Y:S02]  /*64a0*/  UIADD3 UR8, UR13, 0x2, URZ ;  /* 0x000000020d087890 */ /* 0x000fe4000fffe03f */
[----:B------:R-:W-:Y:S01]  /*64b0*/  UIADD3 UR10, UR14, 0x2, URZ ;  /* 0x000000020e0a7890 */ /* 0x000fe2000fffe03f */
[----:B------:R-:W-:Y:S01]  /*64c0*/  UMOV UR9, 0x40000040 ;  /* 0x4000004000097882 */ /* 0x000fe20000000000 */
[----:B------:R-:W-:Y:S01]  /*64d0*/  UMOV UR11, 0x40000040 ;  /* 0x40000040000b7882 */ /* 0x000fe20000000000 */
        /* <DEDUP_REMOVED lines=235> */
[----:B------:R-:W-:Y:S01]  /*7390*/  STL.64 [R1+0x30], R36 ;  /* 0x0000302401007387 */ /* 0x000fe20000100a00 */
[----:B------:R-:W-:-:S03]  /*73a0*/  IMAD.MOV.U32 R3, RZ, RZ, R150 ;  /* 0x000000ffff037224 */ /* 0x000fc600078e0096 */
[----:B------:R-:W-:Y:S01]  /*73b0*/  STL.64 [R1+0x38], R38 ;  /* 0x0000382601007387 */ /* 0x000fe20000100a00 */
[----:B------:R-:W-:-:S03]  /*73c0*/  MOV R2, R151 ;  /* 0x0000009700027202 */ /* 0x000fc60000000f00 */
[----:B------:R-:W-:Y:S01]  /*73d0*/  STL.64 [R1+0x40], R40 ;  /* 0x0000402801007387 */ /* 0x000fe20000100a00 */
[----:B------:R-:W-:Y:S01]  /*73e0*/  IMAD.MOV.U32 R5, RZ, RZ, R148 ;  /* 0x000000ffff057224 */ /* 0x000fe200078e0094 */
[----:B------:R-:W-:Y:S02]  /*73f0*/  MOV R4, R149 ;  /* 0x0000009500047202 */ /* 0x000fe40000000f00 */
[----:B------:R-:W-:Y:S01]  /*7400*/  STL.64 [R1+0x48], R42 ;  /* 0x0000482a01007387 */ /* 0x000fe20000100a00 */
[----:B------:R-:W-:Y:S01]  /*7410*/  IMAD.MOV.U32 R7, RZ, RZ, R146 ;  /* 0x000000ffff077224 */ /* 0x000fe200078e0092 */
[----:B------:R-:W-:Y:S02]  /*7420*/  MOV R6, R147 ;  /* 0x0000009300067202 */ /* 0x000fe40000000f00 */
[----:B------:R0:W-:Y:S01]  /*7430*/  STL [R1+0x50], R44 ;  /* 0x0000502c01007387 */ /* 0x0001e20000100800 */
[----:B------:R-:W-:Y:S01]  /*7440*/  IMAD.MOV.U32 R9, RZ, RZ, R144 ;  /* 0x000000ffff097224 */ /* 0x000fe200078e0090 */
[----:B------:R-:W-:-:S02]  /*7450*/  MOV R8, R145 ;  /* 0x0000009100087202 */ /* 0x000fc40000000f00 */
[----:B------:R-:W2:Y:S01]  /*7460*/  LDL.LU.64 R150, [R1+0x4c0] ;  /* 0x0004c00001967983 */ /* 0x000ea20000300a00 */
[----:B------:R-:W-:Y:S01]  /*7470*/  IMAD.MOV.U32 R11, RZ, RZ, R142 ;  /* 0x000000ffff0b7224 */ /* 0x000fe200078e008e */
[----:B------:R-:W-:Y:S02]  /*7480*/  MOV R10, R143 ;  /* 0x0000008f000a7202 */ /* 0x000fe40000000f00 */
[----:B------:R-:W2:Y:S01]  /*7490*/  LDL.LU.64 R148, [R1+0x4b8] ;  /* 0x0004b80001947983 */ /* 0x000ea20000300a00 */
[----:B------:R-:W-:Y:S01]  /*74a0*/  IMAD.MOV.U32 R13, RZ, RZ, R140 ;  /* 0x000000ffff0d7224 */ /* 0x000fe200078e008c */
[----:B------:R-:W-:Y:S02]  /*74b0*/  MOV R12, R141 ;  /* 0x0000008d000c7202 */ /* 0x000fe40000000f00 */
[----:B------:R-:W2:Y:S01]  /*74c0*/  LDL.LU.64 R146, [R1+0x4b0] ;  /* 0x0004b00001927983 */ /* 0x000ea20000300a00 */
        /* <DEDUP_REMOVED lines=66> */
[----:B------:R-:W-:Y:S01]  /*78f0*/  MOV R178, R94 ;  /* 0x0000005e00b27202 */ /* 0x000fe20000000f00 */
[----:B------:R-:W-:Y:S02]  /*7900*/  IMAD.MOV.U32 R179, RZ, RZ, R95 ;  /* 0x000000ffffb37224 */ /* 0x000fe400078e005f */
[----:B------:R-:W2:Y:S01]  /*7910*/  LDL.LU.64 R100, [R1+0x3f8] ;  /* 0x0003f80001647983 */ /* 0x000ea20000300a00 */
[----:B------:R-:W-:-:S03]  /*7920*/  IMAD.MOV.U32 R176, RZ, RZ, R92 ;  /* 0x000000ffffb07224 */ /* 0x000fc600078e005c */
[----:B------:R-:W2:Y:S01]  /*7930*/  LDL.LU.64 R98, [R1+0x3f0] ;  /* 0x0003f00001627983 */ /* 0x000ea20000300a00 */
[----:B------:R-:W-:Y:S01]  /*7940*/  IMAD.MOV.U32 R177, RZ, RZ, R93 ;  /* 0x000000ffffb17224 */ /* 0x000fe200078e005d */
[----:B------:R-:W-:Y:S02]  /*7950*/  MOV R175, R91 ;  /* 0x0000005b00af7202 */ /* 0x000fe40000000f00 */
[----:B------:R-:W2:Y:S01]  /*7960*/  LDL.LU.64 R96, [R1+0x3e8] ;  /* 0x0003e80001607983 */ /* 0x000ea20000300a00 */
[----:B------:R-:W-:Y:S01]  /*7970*/  IMAD.MOV.U32 R174, RZ, RZ, R90 ;  /* 0x000000ffffae7224 */ /* 0x000fe200078e005a */
[----:B------:R-:W-:Y:S02]  /*7980*/  MOV R172, R88 ;  /* 0x0000005800ac7202 */ /* 0x000fe40000000f00 */
[----:B------:R-:W2:Y:S01]  /*7990*/  LDL.LU.64 R94, [R1+0x3e0] ;  /* 0x0003e000015e7983 */ /* 0x000ea20000300a00 */
[----:B------:R-:W-:-:S03]  /*79a0*/  IMAD.MOV.U32 R173, RZ, RZ, R89 ;  /* 0x000000ffffad7224 */ /* 0x000fc600078e0059 */
[----:B------:R-:W2:Y:S01]  /*79b0*/  LDL.LU.64 R92, [R1+0x3d8] ;  /* 0x0003d800015c7983 */ /* 0x000ea20000300a00 */
[----:B------:R-:W-:Y:S01]  /*79c0*/  IMAD.MOV.U32 R170, RZ, RZ, R86 ;  /* 0x000000ffffaa7224 */ /* 0x000fe200078e0056 */
[----:B------:R-:W-:Y:S01]  /*79d0*/  MOV R169, R85 ;  /* 0x0000005500a97202 */ /* 0x000fe20000000f00 */
[----:B------:R-:W-:Y:S01]  /*79e0*/  IMAD.MOV.U32 R171, RZ, RZ, R87 ;  /* 0x000000ffffab7224 */ /* 0x000fe200078e0057 */
        /* <DEDUP_REMOVED lines=60> */
[----:B------:R-:W-:-:S03]  /*7db0*/  IMAD.MOV.U32 R18, RZ, RZ, R45 ;  /* 0x000000ffff127224 */ /* 0x000fc600078e002d */
        /* <DEDUP_REMOVED lines=103> */
[----:B------:R-:W-:Y:S01]  /*8430*/  UIADD3 UR8, UR13, 0x6, URZ ;  /* 0x000000060d087890 */ /* 0x000fe2000fffe03f */
[----:B------:R0:W5:Y:S01]  /*8440*/  LDL.LU R18, [R1+0x2c4] ;  /* 0x0002c40001127983 */ /* 0x0001620000300800 */
[----:B------:R-:W-:Y:S01]  /*8450*/  UIADD3 UR10, UR14, 0x6, URZ ;  /* 0x000000060e0a7890 */ /* 0x000fe2000fffe03f */
[----:B------:R-:W-:Y:S01]  /*8460*/  UMOV UR9, 0x40000040 ;  /* 0x4000004000097882 */ /* 0x000fe20000000000 */
[----:B------:R-:W-:Y:S01]  /*8470*/  UMOV UR11, 0x40000040 ;  /* 0x40000040000b7882 */ /* 0x000fe20000000000 */
[----:B------:R0:W5:Y:S04]  /*8480*/  LDL.LU R17, [R1+0x2c0] ;  /* 0x0002c00001117983 */ /* 0x0001680000300800 */
[----:B------:R0:W5:Y:S04]  /*8490*/  LDL.LU R16, [R1+0x2bc] ;  /* 0x0002bc0001107983 */ /* 0x0001680000300800 */
[----:B------:R0:W5:Y:S01]  /*84a0*/  LDL.LU R0, [R1+0x2b8] ;  /* 0x0002b80001007983 */ /* 0x0001620000300800 */
        /* <DEDUP_REMOVED lines=95> */
[----:B------:R-:W-:Y:S01]  /*8aa0*/  BPT.TRAP 0x1 ;  /* 0x000000040000795c */ /* 0x000fe20000300000 */
.L_x_23:
[----:B------:R-:W-:Y:S01]  /*8ab0*/  IMAD.U32 R2, RZ, RZ, UR12 ;  /* 0x0000000cff027e24 */ /* 0x000fe2000f8e00ff */
[----:B------:R-:W-:-:S04]  /*8ac0*/  UISETP.GT.U32.AND UP0, UPT, UR40, 0x1, UPT ;  /* 0x000000012800788c */ /* 0x000fc8000bf04070 */
[----:B-----5:R-:W-:Y:S02]  /*8ad0*/  LEA R2, R2, R0, 0x3 ;  /* 0x0000000002027211 */ /* 0x020fe400078e18ff */
[----:B------:R-:W-:-:S03]  /*8ae0*/  PLOP3.LUT P1, PT, PT, PT, UP0, 0x80, 0x0 ;  /* 0x000000000000781c */ /* 0x000fc60003f2f008 */
[----:B------:R-:W-:-:S05]  /*8af0*/  VIADD R2, R2, 0x18 ;  /* 0x0000001802027836 */ /* 0x000fca0000000000 */
[----:B------:R-:W-:-:S04]  /*8b00*/  PRMT R2, RZ, 0x654, R2 ;  /* 0x00000654ff027816 */ /* 0x000fc80000000002 */
[----:B------:R0:W-:Y:S01]  /*8b10*/  SYNCS.ARRIVE.TRANS64.RED.A1T0 RZ, [R2+URZ], RZ ;  /* 0x000000ff02ff79a7 */ /* 0x0001e2000810043f */
[----:B------:R-:W-:Y:S05]  /*8b20*/  @P1 BRA `(.L_x_24) ;  /* 0x0000000000041947 */ /* 0x000fea0003800000 */
[----:B------:R-:W-:Y:S01]  /*8b30*/  BPT.TRAP 0x1 ;  /* 0x000000040000795c */ /* 0x000fe20000300000 */
.L_x_24:
[----:B------:R-:W-:Y:S02]  /*8b40*/  UISETP.GT.AND UP2, UPT, UR5, 0x1, UPT ;  /* 0x000000010500788c */ /* 0x000fe4000bf44270 */
[----:B------:R-:W-:Y:S02]  /*8b50*/  UIADD3 UR6, UR6, 0x1, URZ ;  /* 0x0000000106067890 */ /* 0x000fe4000fffe03f */
[----:B------:R-:W-:Y:S02]  /*8b60*/  UIADD3 UR12, UR12, 0x1, URZ ;  /* 0x000000010c0c7890 */ /* 0x000fe4000fffe03f */
[----:B------:R-:W-:Y:S01]  /*8b70*/  PLOP3.LUT P1, PT, PT, PT, UP2, 0x80, 0x0 ;  /* 0x000000000000781c */ /* 0x000fe20003f2f028 */
[----:B------:R-:W-:Y:S02]  /*8b80*/  UISETP.NE.AND UP0, UPT, UR6, 0x3, UPT ;  /* 0x000000030600788c */ /* 0x000fe4000bf05270 */
[----:B------:R-:W-:Y:S02]  /*8b90*/  UIADD3 UR8, UR5, -0x1, URZ ;  /* 0xffffffff05087890 */ /* 0x000fe4000fffe03f */
[----:B------:R-:W-:-:S02]  /*8ba0*/  USEL UR5, URZ, 0x1, UP0 ;  /* 0x000000013f057887 */ /* 0x000fc40008000000 */
[----:B------:R-:W-:Y:S02]  /*8bb0*/  UISETP.NE.AND UP1, UPT, UR12, 0x3, UPT ;  /* 0x000000030c00788c */ /* 0x000fe4000bf25270 */
[----:B------:R-:W-:Y:S02]  /*8bc0*/  ULOP3.LUT UR7, UR7, UR5, URZ, 0x3c, !UPT ;  /* 0x0000000507077292 */ /* 0x000fe4000f8e3c3f */
[----:B------:R-:W-:Y:S02]  /*8bd0*/  USEL UR6, UR6, URZ, UP0 ;  /* 0x0000003f06067287 */ /* 0x000fe40008000000 */
[----:B------:R-:W-:Y:S01]  /*8be0*/  USEL UR12, UR12, URZ, UP1 ;  /* 0x0000003f0c0c7287 */ /* 0x000fe20008800000 */
[----:B------:R-:W-:Y:S01]  /*8bf0*/  UMOV UR5, UR8 ;  /* 0x0000000800057c82 */ /* 0x000fe20008000000 */
[----:B------:R-:W-:Y:S10]  /*8c00*/  @P1 BRA `(.L_x_25) ;  /* 0xffffffbc00601947 */ /* 0x000ff4000383ffff */
.L_x_18:
[----:B0----5:R-:W0:Y:S02]  /*8c10*/  LDC R2, c[0x0][0x28c] ;  /* 0x0000a300ff027b82 */ /* 0x021e240000000800 */
[----:B0-----:R-:W-:-:S13]  /*8c20*/  ISETP.GE.AND P1, PT, R2, 0x1, PT ;  /* 0x000000010200780c */ /* 0x001fda0003f26270 */
[----:B------:R-:W-:Y:S05]  /*8c30*/  @!P1 BRA `(.L_x_26) ;  /* 0x0000000000449947 */ /* 0x000fea0003800000 */
[----:B------:R-:W-:Y:S05]  /*8c40*/  @!P0 BRA `(.L_x_27) ;  /* 0x0000000000048947 */ /* 0x000fea0003800000 */
[----:B------:R-:W-:Y:S01]  /*8c50*/  BPT.TRAP 0x1 ;  /* 0x000000040000795c */ /* 0x000fe20000300000 */
.L_x_27:
[----:B------:R-:W-:-:S04]  /*8c60*/  UISETP.LT.AND UP0, UPT, UR44, 0x1, UPT ;  /* 0x000000012c00788c */ /* 0x000fc8000bf01270 */
[----:B------:R-:W-:Y:S02]  /*8c70*/  USEL UR6, UR44, 0x1, UP0 ;  /* 0x000000012c067887 */ /* 0x000fe40008000000 */
[----:B------:R-:W-:Y:S02]  /*8c80*/  UISETP.GT.U32.AND UP0, UPT, UR40, 0x1, UPT ;  /* 0x000000012800788c */ /* 0x000fe4000bf04070 */
[----:B------:R-:W-:-:S04]  /*8c90*/  UIADD3 UR6, UR39, UR44, -UR6 ;  /* 0x0000002c27067290 */ /* 0x000fc8000fffe806 */
[----:B------:R-:W-:Y:S01]  /*8ca0*/  UIMAD.WIDE.U32 UR4, UR6, -0x55555555, URZ ;  /* 0xaaaaaaab060478a5 */ /* 0x000fe2000f8e003f */
[----:B------:R-:W-:-:S03]  /*8cb0*/  PLOP3.LUT P0, PT, PT, PT, UP0, 0x80, 0x0 ;  /* 0x000000000000781c */ /* 0x000fc60003f0f008 */
[----:B------:R-:W-:-:S04]  /*8cc0*/  USHF.R.U32.HI UR4, URZ, 0x1, UR5 ;  /* 0x000000013f047899 */ /* 0x000fc80008011605 */
[----:B------:R-:W-:-:S06]  /*8cd0*/  UIMAD UR6, UR4, -0x3, UR6 ;  /* 0xfffffffd040678a4 */ /* 0x000fcc000f8e0206 */
[----:B------:R-:W-:-:S05]  /*8ce0*/  MOV R2, UR6 ;  /* 0x0000000600027c02 */ /* 0x000fca0008000f00 */
[----:B------:R-:W-:-:S05]  /*8cf0*/  IMAD R0, R2, 0x8, R0 ;  /* 0x0000000802007824 */ /* 0x000fca00078e0200 */
[----:B------:R-:W-:-:S04]  /*8d00*/  IADD3 R0, R0, 0x18, RZ ;  /* 0x0000001800007810 */ /* 0x000fc80007ffe0ff */
[----:B------:R-:W-:-:S04]  /*8d10*/  PRMT R0, RZ, 0x654, R0 ;  /* 0x00000654ff007816 */ /* 0x000fc80000000000 */
[----:B------:R0:W-:Y:S01]  /*8d20*/  SYNCS.ARRIVE.TRANS64.RED.A1T0 RZ, [R0+URZ], RZ ;  /* 0x000000ff00ff79a7 */ /* 0x0001e2000810043f */
[----:B------:R-:W-:Y:S05]  /*8d30*/  @P0 BRA `(.L_x_26) ;  /* 0x0000000000040947 */ /* 0x000fea0003800000 */
[----:B------:R-:W-:Y:S01]  /*8d40*/  BPT.TRAP 0x1 ;  /* 0x000000040000795c */ /* 0x000fe20000300000 */
.L_x_26:
[----:B------:R-:W1:Y:S01]  /*8d50*/  S2R R6, SR_TID.X ;  /* 0x0000000000067919 */ /* 0x000e620000002100 */
[----:B------:R-:W-:Y:S01]  /*8d60*/  IMAD.MOV.U32 R13, RZ, RZ, 0x6540 ;  /* 0x00006540ff0d7424 */ /* 0x000fe200078e00ff */
[----:B------:R-:W-:Y:S02]  /*8d70*/  UIMAD.WIDE UR8, UR41, 0x100, URZ ;  /* 0x00000100290878a5 */ /* 0x000fe4000f8e023f */
[----:B------:R-:W-:Y:S01]  /*8d80*/  USHF.R.S32.HI UR10, URZ, 0x1f, UR43 ;  /* 0x0000001f3f0a7899 */ /* 0x000fe2000801142b */
[----:B------:R-:W-:Y:S01]  /*8d90*/  ULDC.64 UR6, c[0x0][0x5d0] ;  /* 0x0001740000067ab9 */ /* 0x000fe20000000a00 */
[----:B------:R-:W-:Y:S02]  /*8da0*/  USHF.L.U32 UR41, UR41, 0x8, URZ ;  /* 0x0000000829297899 */ /* 0x000fe4000800063f */
[----:B------:R-:W-:Y:S02]  /*8db0*/  UIMAD UR4, UR10, UR6, URZ ;  /* 0x000000060a0472a4 */ /* 0x000fe4000f8e023f */
[----:B------:R-:W-:-:S02]  /*8dc0*/  UIADD3 UR39, UR44, UR39, URZ ;  /* 0x000000272c277290 */ /* 0x000fc4000fffe03f */
[----:B------:R-:W-:Y:S02]  /*8dd0*/  UIMAD UR4, UR43, UR7, UR4 ;  /* 0x000000072b0472a4 */ /* 0x000fe4000f8e0204 */
[----:B------:R-:W-:Y:S02]  /*8de0*/  UISETP.GT.U32.AND UP1, UPT, UR39, 0x2, UPT ;  /* 0x000000022700788c */ /* 0x000fe4000bf24070 */
[----:B------:R-:W-:Y:S02]  /*8df0*/  UISETP.GE.U32.AND UP2, UPT, UR44, 0x3, UPT ;  /* 0x000000032c00788c */ /* 0x000fe4000bf46070 */
[----:B------:R-:W-:Y:S01]  /*8e00*/  UISETP.LT.U32.AND UP1, UPT, UR44, 0x3, UP1 ;  /* 0x000000032c00788c */ /* 0x000fe20008f21070 */
[--C-:B-1----:R-:W-:Y:S02]  /*8e10*/  SHF.R.U32.HI R2, RZ, 0x7, R6.reuse ;  /* 0x00000007ff027819 */ /* 0x102fe40000011606 */
[----:B------:R-:W-:Y:S02]  /*8e20*/  SHF.R.U32.HI R3, RZ, 0x2, R6 ;  /* 0x00000002ff037819 */ /* 0x000fe40000011606 */
[----:B------:R-:W-:-:S02]  /*8e30*/  LOP3.LUT R2, R2, 0x1, RZ, 0xc0, !PT ;  /* 0x0000000102027812 */ /* 0x000fc400078ec0ff */
[C---:B------:R-:W-:Y:S02]  /*8e40*/  SHF.L.U32 R12, R6.reuse, 0x1, RZ ;  /* 0x00000001060c7819 */ /* 0x040fe400000006ff */
[----:B------:R-:W-:Y:S01]  /*8e50*/  LOP3.LUT R4, R6, 0x60, RZ, 0xc0, !PT ;  /* 0x0000006006047812 */ /* 0x000fe200078ec0ff */
[----:B------:R-:W-:Y:S01]  /*8e60*/  IMAD.SHL.U32 R158, R2, 0x40, RZ ;  /* 0x00000040029e7824 */ /* 0x000fe200078e00ff */
[----:B------:R-:W-:Y:S02]  /*8e70*/  LOP3.LUT R3, R3, 0x7, RZ, 0xc0, !PT ;  /* 0x0000000703037812 */ /* 0x000fe400078ec0ff */
[----:B------:R-:W-:Y:S02]  /*8e80*/  LOP3.LUT R12, R12, 0x6, RZ, 0xc0, !PT ;  /* 0x000000060c0c7812 */ /* 0x000fe400078ec0ff */
[----:B------:R-:W-:Y:S02]  /*8e90*/  SHF.R.U32.HI R4, RZ, 0x1, R4 ;  /* 0x00000001ff047819 */ /* 0x000fe40000011604 */
[----:B------:R-:W-:-:S02]  /*8ea0*/  LOP3.LUT R158, R158, 0x40, R3, 0xe2, !PT ;  /* 0x000000409e9e7812 */ /* 0x000fc400078ee203 */
[----:B------:R-:W-:Y:S01]  /*8eb0*/  PRMT R12, R12, R13, UR42 ;  /* 0x0000002a0c0c7e16 */ /* 0x000fe2000800000d */
[----:B------:R-:W-:Y:S01]  /*8ec0*/  USHF.L.U32 UR42, UR42, 0x8, URZ ;  /* 0x000000082a2a7899 */ /* 0x000fe2000800063f */
[----:B0-----:R-:W-:Y:S01]  /*8ed0*/  IADD3 R0, RZ, -R4, -R3 ;  /* 0x80000004ff007210 */ /* 0x001fe20007ffe803 */
[----:B------:R-:W-:Y:S01]  /*8ee0*/  IMAD.MOV.U32 R3, RZ, RZ, -0x2 ;  /* 0xfffffffeff037424 */ /* 0x000fe200078e00ff */
[----:B------:R-:W-:Y:S02]  /*8ef0*/  LOP3.LUT R158, R158, UR8, R4, 0xfe, !PT ;  /* 0x000000089e9e7c12 */ /* 0x000fe4000f8efe04 */
[----:B------:R-:W-:Y:S01]  /*8f00*/  SHF.R.S32.HI R13, RZ, 0x1f, R12 ;  /* 0x0000001fff0d7819 */ /* 0x000fe2000001140c */
[----:B------:R-:W-:Y:S01]  /*8f10*/  IMAD R0, R2, -0x40, R0 ;  /* 0xffffffc002007824 */ /* 0x000fe200078e0200 */
[----:B------:R-:W-:Y:S01]  /*8f20*/  MOV R4, UR6 ;  /* 0x0000000600047c02 */ /* 0x000fe20008000f00 */
[----:B------:R-:W-:Y:S02]  /*8f30*/  ULDC UR6, c[0x0][0x284] ;  /* 0x0000a10000067ab9 */ /* 0x000fe40000000800 */
[----:B------:R-:W-:-:S02]  /*8f40*/  MOV R19, UR6 ;  /* 0x0000000600137c02 */ /* 0x000fc40008000f00 */
[----:B------:R-:W-:Y:S02]  /*8f50*/  IMAD.WIDE.U32 R4, R4, UR43, R12 ;  /* 0x0000002b04047c25 */ /* 0x000fe4000f8e000c */
[----:B------:R-:W-:Y:S02]  /*8f60*/  IADD3 R19, R19, -UR41, R0 ;  /* 0x8000002913137c10 */ /* 0x000fe4000fffe000 */
[----:B------:R-:W-:Y:S01]  /*8f70*/  VIADD R5, R5, UR4 ;  /* 0x0000000405057c36 */ /* 0x000fe20008000000 */
[----:B------:R-:W-:Y:S01]  /*8f80*/  ULDC UR4, c[0x0][0x288] ;  /* 0x0000a20000047ab9 */ /* 0x000fe20000000800 */
[----:B------:R-:W-:Y:S01]  /*8f90*/  LOP3.LUT R0, R6, 0x3, RZ, 0xc0, !PT ;  /* 0x0000000306007812 */ /* 0x000fe200078ec0ff */
[----:B------:R-:W-:-:S04]  /*8fa0*/  UISETP.GE.AND UP0, UPT, UR42, UR4, UPT ;  /* 0x000000042a00728c */ /* 0x000fc8000bf06270 */
[----:B------:R-:W-:Y:S01]  /*8fb0*/  UISETP.GE.OR UP0, UPT, UR41, UR6, UP0 ;  /* 0x000000062900728c */ /* 0x000fe20008706670 */
[----:B------:R-:W-:Y:S01]  /*8fc0*/  IMAD R0, R0, R3, UR4 ;  /* 0x0000000400007e24 */ /* 0x000fe2000f8e0203 */
[----:B------:R-:W-:Y:S02]  /*8fd0*/  UIMAD.WIDE.U32 UR4, UR39, -0x55555555, URZ ;  /* 0xaaaaaaab270478a5 */ /* 0x000fe4000f8e003f */
[----:B------:R-:W-:Y:S02]  /*8fe0*/  USEL UR6, URZ, 0x1, !UP1 ;  /* 0x000000013f067887 */ /* 0x000fe4000c800000 */
[----:B------:R-:W-:Y:S01]  /*8ff0*/  PLOP3.LUT P0, PT, PT, PT, UP0, 0x80, 0x0 ;  /* 0x000000000000781c */ /* 0x000fe20003f0f008 */
[----:B------:R-:W-:Y:S01]  /*9000*/  USHF.R.U32.HI UR4, URZ, 0x1, UR5 ;  /* 0x000000013f047899 */ /* 0x000fe20008011605 */
[----:B------:R-:W-:Y:S01]  /*9010*/  IADD3 R0, R0, -UR42, RZ ;  /* 0x8000002a00007c10 */ /* 0x000fe2000fffe0ff */
[----:B------:R-:W-:Y:S02]  /*9020*/  ULOP3.LUT UR38, UR38, UR6, URZ, 0x3c, !UPT ;  /* 0x0000000626267292 */ /* 0x000fe4000f8e3c3f */
[----:B------:R-:W-:-:S02]  /*9030*/  UIMAD UR39, UR4, -0x3, UR39 ;  /* 0xfffffffd042778a4 */ /* 0x000fc4000f8e0227 */
[----:B------:R-:W-:Y:S01]  /*9040*/  @UP2 ULOP3.LUT UR38, UR38, 0x1, UR4, 0x78, !UPT ;  /* 0x0000000126262892 */ /* 0x000fe2000f8e7804 */
[----:B------:R-:W-:-:S05]  /*9050*/  UMOV UR41, 0xffffffff ;  /* 0xffffffff00297882 */ /* 0x000fca0000000000 */
[----:B------:R-:W-:Y:S06]  /*9060*/  @P0 BRA `(.L_x_28) ;  /* 0x000000d000f80947 */ /* 0x000fec0003800000 */
[----:B------:R-:W0:Y:S01]  /*9070*/  LDC.64 R2, c[0x0][0x5c8] ;  /* 0x00017200ff027b82 */ /* 0x000e220000000a00 */
[----:B------:R-:W-:Y:S01]  /*9080*/  ULDC.64 UR4, c[0x0][0x5c0] ;  /* 0x0001700000047ab9 */ /* 0x000fe20000000a00 */
[----:B------:R-:W-:Y:S01]  /*9090*/  BSSY B0, `(.L_x_28) ;  /* 0x0000d3b000007945 */ /* 0x000fe20003800000 */
[C---:B0-----:R-:W-:Y:S01]  /*90a0*/  IMAD R6, R2.reuse, UR9, RZ ;  /* 0x0000000902067c24 */ /* 0x041fe2000f8e02ff */
[----:B------:R-:W-:Y:S01]  /*90b0*/  SHF.L.U32 R8, R2, 0x3, RZ ;  /* 0x0000000302087819 */ /* 0x000fe200000006ff */
[----:B------:R-:W-:Y:S01]  /*90c0*/  IMAD.WIDE.U32 R4, R158, R2, R4 ;  /* 0x000000029e047225 */ /* 0x000fe200078e0004 */
[----:B------:R-:W-:-:S03]  /*90d0*/  SHF.L.U64.HI R9, R2, 0x3, R3 ;  /* 0x0000000302097819 */ /* 0x000fc60000010203 */
[----:B------:R-:W-:Y:S01]  /*90e0*/  IMAD R6, R158, R3, R6 ;  /* 0x000000039e067224 */ /* 0x000fe200078e0206 */
[----:B------:R-:W-:-:S03]  /*90f0*/  IADD3 R4, P0, R4, UR4, RZ ;  /* 0x0000000404047c10 */ /* 0x000fc6000ff1e0ff */
[----:B------:R-:W-:Y:S01]  /*9100*/  IMAD.IADD R6, R5, 0x1, R6 ;  /* 0x0000000105067824 */ /* 0x000fe200078e0206 */
[----:B------:R-:W-:-:S04]  /*9110*/  IADD3 R10, P1, R8, R4, RZ ;  /* 0x00000004080a7210 */ /* 0x000fc80007f3e0ff */
[----:B------:R-:W-:Y:S02]  /*9120*/  IADD3.X R5, R6, UR5, RZ, P0, !PT ;  /* 0x0000000506057c10 */ /* 0x000fe400087fe4ff */
[----:B------:R-:W-:-:S03]  /*9130*/  LEA R6, P0, R2, R4, 0x7 ;  /* 0x0000000402067211 */ /* 0x000fc600078038ff */
[----:B------:R-:W-:Y:S01]  /*9140*/  IMAD.X R11, R9, 0x1, R5, P1 ;  /* 0x00000001090b7824 */ /* 0x000fe200008e0605 */
[----:B------:R-:W-:Y:S02]  /*9150*/  LEA.HI.X R7, R2, R5, R3, 0x7, P0 ;  /* 0x0000000502077211 */ /* 0x000fe400000f3c03 */
[----:B------:R-:W-:Y:S02]  /*9160*/  ISETP.NE.AND P0, PT, R18, RZ, PT ;  /* 0x000000ff1200720c */ /* 0x000fe40003f05270 */
[----:B------:R-:W-:-:S04]  /*9170*/  IADD3 R8, P2, R8, R6, RZ ;  /* 0x0000000608087210 */ /* 0x000fc80007f5e0ff */
[----:B------:R-:W-:-:S07]  /*9180*/  IADD3.X R9, R9, R7, RZ, P2, !PT ;  /* 0x0000000709097210 */ /* 0x000fce00017fe4ff */
[----:B------:R-:W-:Y:S05]  /*9190*/  @!P0 BRA `(.L_x_29) ;  /* 0x0000009800988947 */ /* 0x000fea0003800000 */
[----:B------:R-:W0:Y:S01]  /*91a0*/  LDC.64 R20, c[0x0][0x5b0] ;  /* 0x00016c00ff147b82 */ /* 0x000e220000000a00 */
[----:B------:R-:W-:Y:S01]  /*91b0*/  ULDC.64 UR6, c[0x0][0x5b8] ;  /* 0x00016e0000067ab9 */ /* 0x000fe20000000a00 */
[----:B------:R-:W-:Y:S01]  /*91c0*/  ISETP.GE.AND P1, PT, R19, 0x1, PT ;  /* 0x000000011300780c */ /* 0x000fe20003f26270 */
[----:B------:R-:W-:Y:S02]  /*91d0*/  UIMAD UR4, UR10, UR6, URZ ;  /* 0x000000060a0472a4 */ /* 0x000fe4000f8e023f */
[----:B------:R-:W-:Y:S01]  /*91e0*/  IMAD.U32 R154, RZ, RZ, UR6 ;  /* 0x00000006ff9a7e24 */ /* 0x000fe2000f8e00ff */
[----:B------:R-:W-:Y:S01]  /*91f0*/  BSSY B1, `(.L_x_30) ;  /* 0x000000e000017945 */ /* 0x000fe20003800000 */
[----:B------:R-:W-:Y:S01]  /*9200*/  ISETP.LT.OR P2, PT, R0, 0x1, !P1 ;  /* 0x000000010000780c */ /* 0x000fe20004f41670 */
[----:B------:R-:W-:Y:S01]  /*9210*/  UIMAD UR4, UR43, UR7, UR4 ;  /* 0x000000072b0472a4 */ /* 0x000fe2000f8e0204 */
[----:B------:R-:W1:Y:S01]  /*9220*/  LDC.64 R22, c[0x0][0x5a8] ;  /* 0x00016a00ff167b82 */ /* 0x000e620000000a00 */
[----:B------:R-:W-:-:S04]  /*9230*/  IMAD.WIDE.U32 R154, R154, UR43, R12 ;  /* 0x0000002b9a9a7c25 */ /* 0x000fc8000f8e000c */
[----:B------:R-:W-:Y:S01]  /*9240*/  IMAD.MOV.U32 R152, RZ, RZ, R154 ;  /* 0x000000ffff987224 */ /* 0x000fe200078e009a */
[----:B------:R-:W-:Y:S01]  /*9250*/  IADD3 R153, R155, UR4, RZ ;  /* 0x000000049b997c10 */ /* 0x000fe2000fffe0ff */
[----:B0-----:R-:W-:Y:S02]  /*9260*/  IMAD R159, R20, UR9, RZ ;  /* 0x00000009149f7c24 */ /* 0x001fe4000f8e02ff */
[----:B------:R-:W-:-:S04]  /*9270*/  IMAD.WIDE.U32 R2, R158, R20, R152 ;  /* 0x000000149e027225 */ /* 0x000fc800078e0098 */
[----:B------:R-:W-:Y:S01]  /*9280*/  IMAD R159, R158, R21, R159 ;  /* 0x000000159e9f7224 */ /* 0x000fe200078e029f */
[----:B-1----:R-:W-:-:S04]  /*9290*/  IADD3 R14, P0, R2, R22, RZ ;  /* 0x00000016020e7210 */ /* 0x002fc80007f1e0ff */
[----:B------:R-:W-:Y:S01]  /*92a0*/  IADD3.X R15, R23, R3, R159, P0, !PT ;  /* 0x00000003170f7210 */ /* 0x000fe200007fe49f */
[----:B------:R-:W-:Y:S08]  /*92b0*/  @P2 BRA `(.L_x_31) ;  /* 0x0000000000042947 */ /* 0x000ff00003800000 */
[----:B------:R0:W5:Y:S02]  /*92c0*/  LDG.E.U8 R16, desc[UR36][R14.64] ;  /* 0x000000240e107981 */ /* 0x000164000c1e1100 */
.L_x_31:
[----:B------:R-:W-:Y:S05]  /*92d0*/  BSYNC B1 ;  /* 0x0000000000017941 */ /* 0x000fea0003800000 */
.L_x_30:
[----:B------:R-:W2:Y:S01]  /*92e0*/  LDL.LU R3, [R1] ;  /* 0x0000000001037983 */ /* 0x000ea20000300800 */
[----:B-----5:R-:W-:Y:S01]  /*92f0*/  LOP3.LUT R2, R16, 0xffff, RZ, 0xc0, !PT ;  /* 0x0000ffff10027812 */ /* 0x020fe200078ec0ff */
[----:B------:R-:W-:Y:S01]  /*9300*/  BSSY B1, `(.L_x_32) ;  /* 0x000000a000017945 */ /* 0x000fe20003800000 */
[----:B------:R-:W-:Y:S02]  /*9310*/  ISETP.LT.OR P0, PT, R0, 0x2, !P1 ;  /* 0x000000020000780c */ /* 0x000fe40004f01670 */
[----:B------:R-:W-:-:S05]  /*9320*/  PRMT R2, R2, 0x8880, RZ ;  /* 0x0000888002027816 */ /* 0x000fca00000000ff */
[----:B------:R-:W-:-:S04]  /*9330*/  IMAD R2, R2, R18, RZ ;  /* 0x0000001202027224 */ /* 0x000fc800078e02ff */
[----:B--2---:R-:W-:-:S05]  /*9340*/  @!P2 IMAD R3, R3, R17, R2 ;  /* 0x000000110303a224 */ /* 0x004fca00078e0202 */
[----:B------:R1:W-:Y:S01]  /*9350*/  @!P2 STG.E.U8 desc[UR36][R4.64], R3 ;  /* 0x000000030400a986 */ /* 0x0003e2000c101124 */
[----:B------:R-:W-:Y:S05]  /*9360*/  @P0 BRA `(.L_x_33) ;  /* 0x00000000000c0947 */ /* 0x000fea0003800000 */
[----:B------:R-:W2:Y:S02]  /*9370*/  LDG.E.U8 R16, desc[UR36][R14.64+0x1] ;  /* 0x000001240e107981 */ /* 0x000ea4000c1e1100 */
[----:B--2---:R-:W-:-:S05]  /*9380*/  PRMT R2, R16, 0x8880, RZ ;  /* 0x0000888010027816 */ /* 0x004fca00000000ff */
[----:B------:R-:W-:-:S07]  /*9390*/  IMAD R2, R2, R18, RZ ;  /* 0x0000001202027224 */ /* 0x000fce00078e02ff */
.L_x_33:
[----:B------:R-:W-:Y:S05]  /*93a0*/  BSYNC B1 ;  /* 0x0000000000017941 */ /* 0x000fea0003800000 */
.L_x_32:
[----:B-1----:R-:W2:Y:S01]  /*93b0*/  LDL.LU R3, [R1+0x4] ;  /* 0x0000040001037983 */ /* 0x002ea20000300800 */
[C---:B------:R-:W-:Y:S01]  /*93c0*/  SHF.L.U64.HI R157, R20.reuse, 0x3, R21 ;  /* 0x00000003149d7819 */ /* 0x040fe20000010215 */
[----:B------:R-:W-:Y:S01]  /*93d0*/  BSSY B1, `(.L_x_34) ;  /* 0x000000e000017945 */ /* 0x000fe20003800000 */
[----:B------:R-:W-:-:S05]  /*93e0*/  SHF.L.U32 R156, R20, 0x3, RZ ;  /* 0x00000003149c7819 */ /* 0x000fca00000006ff */
[----:B------:R-:W-:-:S04]  /*93f0*/  IMAD.WIDE.U32 R12, R158, R20, R156 ;  /* 0x000000149e0c7225 */ /* 0x000fc800078e009c */
[----:B------:R-:W-:Y:S01]  /*9400*/  IMAD.IADD R159, R159, 0x1, R13 ;  /* 0x000000019f9f7824 */ /* 0x000fe200078e020d */
[----:B------:R-:W-:-:S04]  /*9410*/  IADD3 R12, P2, P3, R154, R22, R12 ;  /* 0x000000169a0c7210 */ /* 0x000fc80007b5e00c */
[----:B------:R-:W-:Y:S01]  /*9420*/  IADD3.X R13, R153, R23, R159, P2, P3 ;  /* 0x00000017990d7210 */ /* 0x000fe200017e649f */
[----:B--2---:R-:W-:-:S05]  /*9430*/  @!P0 IMAD R3, R3, R17, R2 ;  /* 0x0000001103038224 */ /* 0x004fca00078e0202 */
[----:B------:R1:W-:Y:S01]  /*9440*/  @!P0 STG.E.U8 desc[UR36][R4.64+0x1], R3 ;  /* 0x0000010304008986 */ /* 0x0003e2000c101124 */
[----:B------:R-:W-:-:S04]  /*9450*/  ISETP.GE.AND P0, PT, R19, 0x9, PT ;  /* 0x000000091300780c */ /* 0x000fc80003f06270 */
[----:B------:R-:W-:-:S13]  /*9460*/  ISETP.LT.OR P4, PT, R0, 0x1, !P0 ;  /* 0x000000010000780c */ /* 0x000fda0004781670 */
[----:B-1----:R-:W-:Y:S05]  /*9470*/  @P4 BRA `(.L_x_35) ;  /* 0x00000000000c4947 */ /* 0x002fea0003800000 */
[----:B------:R-:W2:Y:S02]  /*9480*/  LDG.E.U8 R16, desc[UR36][R12.64] ;  /* 0x000000240c107981 */ /* 0x000ea4000c1e1100 */
[----:B--2---:R-:W-:-:S05]  /*9490*/  PRMT R2, R16, 0x8880, RZ ;  /* 0x0000888010027816 */ /* 0x004fca00000000ff */
[----:B------:R-:W-:-:S07]  /*94a0*/  IMAD R2, R2, R18, RZ ;  /* 0x0000001202027224 */ /* 0x000fce00078e02ff */
.L_x_35:
[----:B------:R-:W-:Y:S05]  /*94b0*/  BSYNC B1 ;  /* 0x0000000000017941 */ /* 0x000fea0003800000 */
.L_x_34:
[----:B------:R-:W2:Y:S01]  /*94c0*/  LDL.LU R3, [R1+0x8] ;  /* 0x0000080001037983 */ /* 0x000ea20000300800 */
[----:B------:R-:W-:Y:S01]  /*94d0*/  ISETP.LT.OR P2, PT, R0, 0x2, !P0 ;  /* 0x000000020000780c */ /* 0x000fe20004741670 */
[----:B------:R-:W-:Y:S01]  /*94e0*/  BSSY B1, `(.L_x_36) ;  /* 0x0000007000017945 */ /* 0x000fe20003800000 */
[----:B--2---:R-:W-:-:S05]  /*94f0*/  @!P4 IMAD R3, R3, R17, R2 ;  /* 0x000000110303c224 */ /* 0x004fca00078e0202 */
[----:B------:R1:W-:Y:S06]  /*9500*/  @!P4 STG.E.U8 desc[UR36][R10.64], R3 ;  /* 0x000000030a00c986 */ /* 0x0003ec000c101124 */
[----:B------:R-:W-:Y:S05]  /*9510*/  @P2 BRA `(.L_x_37) ;  /* 0x00000000000c2947 */ /* 0x000fea0003800000 */
[----:B------:R-:W2:Y:S02]  /*9520*/  LDG.E.U8 R16, desc[UR36][R12.64+0x1] ;  /* 0x000001240c107981 */ /* 0x000ea4000c1e1100 */
[----:B--2---:R-:W-:-:S05]  /*9530*/  PRMT R2, R16, 0x8880, RZ ;  /* 0x0000888010027816 */ /* 0x004fca00000000ff */
[----:B------:R-:W-:-:S07]  /*9540*/  IMAD R2, R2, R18, RZ ;  /* 0x0000001202027224 */ /* 0x000fce00078e02ff */
.L_x_37:
[----:B------:R-:W-:Y:S05]  /*9550*/  BSYNC B1 ;  /* 0x0000000000017941 */ /* 0x000fea0003800000 */
.L_x_36:
[----:B-1----:R-:W2:Y:S01]  /*9560*/  LDL.LU R3, [R1+0xc] ;  /* 0x00000c0001037983 */ /* 0x002ea20000300800 */
[----:B------:R-:W-:Y:S01]  /*9570*/  BSSY B1, `(.L_x_38) ;  /* 0x0000009000017945 */ /* 0x000fe20003800000 */
[----:B------:R-:W-:Y:S01]  /*9580*/  ISETP.LT.OR P3, PT, R0, 0xa, !P1 ;  /* 0x0000000a0000780c */ /* 0x000fe20004f61670 */
[----:B--2---:R-:W-:-:S05]  /*9590*/  @!P2 IMAD R3, R3, R17, R2 ;  /* 0x000000110303a224 */ /* 0x004fca00078e0202 */
[----:B------:R1:W-:Y:S01]  /*95a0*/  @!P2 STG.E.U8 desc[UR36][R10.64+0x1], R3 ;  /* 0x000001030a00a986 */ /* 0x0003e2000c101124 */
[----:B------:R-:W-:-:S13]  /*95b0*/  ISETP.LT.OR P2, PT, R0, 0x9, !P1 ;  /* 0x000000090000780c */ /* 0x000fda0004f41670 */
[----:B-1----:R-:W-:Y:S05]  /*95c0*/  @P2 BRA `(.L_x_39) ;  /* 0x00000000000c2947 */ /* 0x002fea0003800000 */
[----:B------:R-:W2:Y:S02]  /*95d0*/  LDG.E.U8 R16, desc[UR36][R14.64+0x8] ;  /* 0x000008240e107981 */ /* 0x000ea4000c1e1100 */
[----:B--2---:R-:W-:-:S05]  /*95e0*/  PRMT R2, R16, 0x8880, RZ ;  /* 0x0000888010027816 */ /* 0x004fca00000000ff */
[----:B------:R-:W-:-:S07]  /*95f0*/  IMAD R2, R2, R18, RZ ;  /* 0x0000001202027224 */ /* 0x000fce00078e02ff */
.L_x_39:
[----:B------:R-:W-:Y:S05]  /*9600*/  BSYNC B1 ;  /* 0x0000000000017941 */ /* 0x000fea0003800000 */
.L_x_38:
[----:B------:R-:W2:Y:S01]  /*9610*/  LDL.LU R3, [R1+0x10] ;  /* 0x0000100001037983 */ /* 0x000ea20000300800 */
[----:B------:R-:W-:Y:S01]  /*9620*/  BSSY B1, `(.L_x_40) ;  /* 0x0000007000017945 */ /* 0x000fe20003800000 */
[----:B--2---:R-:W-:-:S05]  /*9630*/  @!P2 IMAD R3, R3, R17, R2 ;  /* 0x000000110303a224 */ /* 0x004fca00078e0202 */
[----:B------:R1:W-:Y:S01]  /*9640*/  @!P2 STG.E.U8 desc[UR36][R4.64+0x8], R3 ;  /* 0x000008030400a986 */ /* 0x0003e2000c101124 */
[----:B------:R-:W-:Y:S05]  /*9650*/  @P3 BRA `(.L_x_41) ;  /* 0x00000000000c3947 */ /* 0x000fea0003800000 */
[----:B------:R-:W2:Y:S02]  /*9660*/  LDG.E.U8 R16, desc[UR36][R14.64+0x9] ;  /* 0x000009240e107981 */ /* 0x000ea4000c1e1100 */
[----:B--2---:R-:W-:-:S05]  /*9670*/  PRMT R2, R16, 0x8880, RZ ;  /* 0x0000888010027816 */ /* 0x004fca00000000ff */
[----:B------:R-:W-:-:S07]  /*9680*/  IMAD R2, R2, R18, RZ ;  /* 0x0000001202027224 */ /* 0x000fce00078e02ff */
.L_x_41:
[----:B------:R-:W-:Y:S05]  /*9690*/  BSYNC B1 ;  /* 0x0000000000017941 */ /* 0x000fea0003800000 */
.L_x_40:
[----:B-1----:R-:W2:Y:S01]  /*96a0*/  LDL.LU R3, [R1+0x14] ;  /* 0x0000140001037983 */ /* 0x002ea20000300800 */
[C---:B------:R-:W-:Y:S01]  /*96b0*/  ISETP.LT.OR P2, PT, R0.reuse, 0x9, !P0 ;  /* 0x000000090000780c */ /* 0x040fe20004741670 */
[----:B------:R-:W-:Y:S01]  /*96c0*/  BSSY B1, `(.L_x_42) ;  /* 0x000000b000017945 */ /* 0x000fe20003800000 */
[C---:B------:R-:W-:Y:S02]  /*96d0*/  ISETP.LT.OR P4, PT, R0.reuse, 0x11, !P1 ;  /* 0x000000110000780c */ /* 0x040fe40004f81670 */
[C---:B------:R-:W-:Y:S02]  /*96e0*/  ISETP.LT.OR P5, PT, R0.reuse, 0x12, !P1 ;  /* 0x000000120000780c */ /* 0x040fe40004fa1670 */
[----:B------:R-:W-:Y:S01]  /*96f0*/  ISETP.LT.OR P6, PT, R0, 0x11, !P0 ;  /* 0x000000110000780c */ /* 0x000fe200047c1670 */
[----:B--2---:R-:W-:-:S05]  /*9700*/  @!P3 IMAD R3, R3, R17, R2 ;  /* 0x000000110303b224 */ /* 0x004fca00078e0202 */
[----:B------:R1:W-:Y:S01]  /*9710*/  @!P3 STG.E.U8 desc[UR36][R4.64+0x9], R3 ;  /* 0x000009030400b986 */ /* 0x0003e2000c101124 */
[----:B------:R-:W-:Y:S01]  /*9720*/  ISETP.LT.OR P3, PT, R0, 0xa, !P0 ;  /* 0x0000000a0000780c */ /* 0x000fe20004761670 */
[----:B------:R-:W-:-:S12]  /*9730*/  @P2 BRA `(.L_x_43) ;  /* 0x00000000000c2947 */ /* 0x000fd80003800000 */
[----:B------:R-:W2:Y:S02]  /*9740*/  LDG.E.U8 R16, desc[UR36][R12.64+0x8] ;  /* 0x000008240c107981 */ /* 0x000ea4000c1e1100 */
[----:B--2---:R-:W-:-:S05]  /*9750*/  PRMT R2, R16, 0x8880, RZ ;  /* 0x0000888010027816 */ /* 0x004fca00000000ff */
[----:B------:R-:W-:-:S07]  /*9760*/  IMAD R2, R2, R18, RZ ;  /* 0x0000001202027224 */ /* 0x000fce00078e02ff */
.L_x_43:
[----:B------:R-:W-:Y:S05]  /*9770*/  BSYNC B1 ;  /* 0x0000000000017941 */ /* 0x000fea0003800000 */
.L_x_42:
[----:B-1----:R-:W2:Y:S01]  /*9780*/  LDL.LU R3, [R1+0x18] ;  /* 0x0000180001037983 */ /* 0x002ea20000300800 */
[----:B------:R-:W-:Y:S01]  /*9790*/  BSSY B1, `(.L_x_44) ;  /* 0x0000007000017945 */ /* 0x000fe20003800000 */
[----:B--2---:R-:W-:-:S05]  /*97a0*/  @!P2 IMAD R3, R3, R17, R2 ;  /* 0x000000110303a224 */ /* 0x004fca00078e0202 */
[----:B------:R1:W-:Y:S01]  /*97b0*/  @!P2 STG.E.U8 desc[UR36][R10.64+0x8], R3 ;  /* 0x000008030a00a986 */ /* 0x0003e2000c101124 */
[----:B------:R-:W-:Y:S05]  /*97c0*/  @P3 BRA `(.L_x_45) ;  /* 0x00000000000c3947 */ /* 0x000fea0003800000 */
[----:B------:R-:W2:Y:S02]  /*97d0*/  LDG.E.U8 R16, desc[UR36][R12.64+0x9] ;  /* 0x000009240c107981 */ /* 0x000ea4000c1e1100 */
[----:B--2---:R-:W-:-:S05]  /*97e0*/  PRMT R2, R16, 0x8880, RZ ;  /* 0x0000888010027816 */ /* 0x004fca00000000ff */
[----:B------:R-:W-:-:S07]  /*97f0*/  IMAD R2, R2, R18, RZ ;  /* 0x0000001202027224 */ /* 0x000fce00078e02ff */
.L_x_45:
[----:B------:R-:W-:Y:S05]  /*9800*/  BSYNC B1 ;  /* 0x0000000000017941 */ /* 0x000fea0003800000 */
.L_x_44:
        /* <DEDUP_REMOVED lines=8> */
.L_x_47:
[----:B------:R-:W-:Y:S05]  /*9890*/  BSYNC B1 ;  /* 0x0000000000017941 */ /* 0x000fea0003800000 */
.L_x_46:
        /* <DEDUP_REMOVED lines=8> */
.L_x_49:
[----:B------:R-:W-:Y:S05]  /*9920*/  BSYNC B1 ;  /* 0x0000000000017941 */ /* 0x000fea0003800000 */
.L_x_48:
        /* <DEDUP_REMOVED lines=8> */
.L_x_51:
[----:B------:R-:W-:Y:S05]  /*99b0*/  BSYNC B1 ;  /* 0x0000000000017941 */ /* 0x000fea0003800000 */
.L_x_50:
        /* <DEDUP_REMOVED lines=13> */
.L_x_53:
[----:B------:R-:W-:Y:S05]  /*9a90*/  BSYNC B1 ;  /* 0x0000000000017941 */ /* 0x000fea0003800000 */
.L_x_52:
        /* <DEDUP_REMOVED lines=8> */
.L_x_55:
[----:B------:R-:W-:Y:S05]  /*9b20*/  BSYNC B1 ;  /* 0x0000000000017941 */ /* 0x000fea0003800000 */
.L_x_54:
        /* <DEDUP_REMOVED lines=8> */
.L_x_57:
[----:B------:R-:W-:Y:S05]  /*9bb0*/  BSYNC B1 ;  /* 0x0000000000017941 */ /* 0x000fea0003800000 */
.L_x_56:
        /* <DEDUP_REMOVED lines=8> */
.L_x_59:
[----:B------:R-:W-:Y:S05]  /*9c40*/  BSYNC B1 ;  /* 0x0000000000017941 */ /* 0x000fea0003800000 */
.L_x_58:
        /* <DEDUP_REMOVED lines=8> */
.L_x_61:
[----:B------:R-:W-:Y:S05]  /*9cd0*/  BSYNC B1 ;  /* 0x0000000000017941 */ /* 0x000fea0003800000 */
.L_x_60:
        /* <DEDUP_REMOVED lines=13> */
.L_x_63:
[----:B------:R-:W-:Y:S05]  /*9db0*/  BSYNC B1 ;  /* 0x0000000000017941 */ /* 0x000fea0003800000 */
.L_x_62:
        /* <DEDUP_REMOVED lines=8> */
.L_x_65:
[----:B------:R-:W-:Y:S05]  /*9e40*/  BSYNC B1 ;  /* 0x0000000000017941 */ /* 0x000fea0003800000 */
.L_x_64:
        /* <DEDUP_REMOVED lines=8> */
.L_x_67:
[----:B------:R-:W-:Y:S05]  /*9ed0*/  BSYNC B1 ;  /* 0x0000000000017941 */ /* 0x000fea0003800000 */
.L_x_66:
        /* <DEDUP_REMOVED lines=8> */
.L_x_69:
[----:B------:R-:W-:Y:S05]  /*9f60*/  BSYNC B1 ;  /* 0x0000000000017941 */ /* 0x000fea0003800000 */
.L_x_68:
        /* <DEDUP_REMOVED lines=8> */
.L_x_71:
[----:B------:R-:W-:Y:S05]  /*9ff0*/  BSYNC B1 ;  /* 0x0000000000017941 */ /* 0x000fea0003800000 */
.L_x_70:
        /* <DEDUP_REMOVED lines=13> */
.L_x_73:
[----:B------:R-:W-:Y:S05]  /*a0d0*/  BSYNC B1 ;  /* 0x0000000000017941 */ /* 0x000fea0003800000 */
.L_x_72:
        /* <DEDUP_REMOVED lines=8> */
.L_x_75:
[----:B------:R-:W-:Y:S05]  /*a160*/  BSYNC B1 ;  /* 0x0000000000017941 */ /* 0x000fea0003800000 */
.L_x_74:
        /* <DEDUP_REMOVED lines=8> */
.L_x_77:
[----:B------:R-:W-:Y:S05]  /*a1f0*/  BSYNC B1 ;  /* 0x0000000000017941 */ /* 0x000fea0003800000 */
.L_x_76:
        /* <DEDUP_REMOVED lines=8> */
.L_x_79:
[----:B------:R-:W-:Y:S05]  /*a280*/  BSYNC B1 ;  /* 0x0000000000017941 */ /* 0x000fea0003800000 */
.L_x_78:
        /* <DEDUP_REMOVED lines=8> */
.L_x_81:
[----:B------:R-:W-:Y:S05]  /*a310*/  BSYNC B1 ;  /* 0x0000000000017941 */ /* 0x000fea0003800000 */
.L_x_80:
        /* <DEDUP_REMOVED lines=13> */
.L_x_83:
[----:B------:R-:W-:Y:S05]  /*a3f0*/  BSYNC B1 ;  /* 0x0000000000017941 */ /* 0x000fea0003800000 */
.L_x_82:
        /* <DEDUP_REMOVED lines=8> */
.L_x_85:
[----:B------:R-:W-:Y:S05]  /*a480*/  BSYNC B1 ;  /* 0x0000000000017941 */ /* 0x000fea0003800000 */
.L_x_84:
        /* <DEDUP_REMOVED lines=8> */
.L_x_87:
[----:B------:R-:W-:Y:S05]  /*a510*/  BSYNC B1 ;  /* 0x0000000000017941 */ /* 0x000fea0003800000 */
.L_x_86:
        /* <DEDUP_REMOVED lines=8> */
.L_x_89:
[----:B------:R-:W-:Y:S05]  /*a5a0*/  BSYNC B1 ;  /* 0x0000000000017941 */ /* 0x000fea0003800000 */
.L_x_88:
        /* <DEDUP_REMOVED lines=8> */
.L_x_91:
[----:B------:R-:W-:Y:S05]  /*a630*/  BSYNC B1 ;  /* 0x0000000000017941 */ /* 0x000fea0003800000 */
.L_x_90:
        /* <DEDUP_REMOVED lines=13> */
.L_x_93:
[----:B------:R-:W-:Y:S05]  /*a710*/  BSYNC B1 ;  /* 0x0000000000017941 */ /* 0x000fea0003800000 */
.L_x_92:
        /* <DEDUP_REMOVED lines=8> */
.L_x_95:
[----:B------:R-:W-:Y:S05]  /*a7a0*/  BSYNC B1 ;  /* 0x0000000000017941 */ /* 0x000fea0003800000 */
.L_x_94:
        /* <DEDUP_REMOVED lines=8> */
.L_x_97:
[----:B------:R-:W-:Y:S05]  /*a830*/  BSYNC B1 ;  /* 0x0000000000017941 */ /* 0x000fea0003800000 */
.L_x_96:
        /* <DEDUP_REMOVED lines=8> */
.L_x_99:
[----:B------:R-:W-:Y:S05]  /*a8c0*/  BSYNC B1 ;  /* 0x0000000000017941 */ /* 0x000fea0003800000 */
.L_x_98:
        /* <DEDUP_REMOVED lines=8> */
.L_x_101:
[----:B------:R-:W-:Y:S05]  /*a950*/  BSYNC B1 ;  /* 0x0000000000017941 */ /* 0x000fea0003800000 */
.L_x_100:
        /* <DEDUP_REMOVED lines=13> */
.L_x_103:
[----:B------:R-:W-:Y:S05]  /*aa30*/  BSYNC B1 ;  /* 0x0000000000017941 */ /* 0x000fea0003800000 */
.L_x_102:
        /* <DEDUP_REMOVED lines=8> */
.L_x_105:
[----:B------:R-:W-:Y:S05]  /*aac0*/  BSYNC B1 ;  /* 0x0000000000017941 */ /* 0x000fea0003800000 */
.L_x_104:
        /* <DEDUP_REMOVED lines=8> */
.L_x_107:
[----:B------:R-:W-:Y:S05]  /*ab50*/  BSYNC B1 ;  /* 0x0000000000017941 */ /* 0x000fea0003800000 */
.L_x_106:
        /* <DEDUP_REMOVED lines=8> */
.L_x_109:
[----:B------:R-:W-:Y:S05]  /*abe0*/  BSYNC B1 ;  /* 0x0000000000017941 */ /* 0x000fea0003800000 */
.L_x_108:
        /* <DEDUP_REMOVED lines=8> */
.L_x_111:
[----:B------:R-:W-:Y:S05]  /*ac70*/  BSYNC B1 ;  /* 0x0000000000017941 */ /* 0x000fea0003800000 */
.L_x_110:
        /* <DEDUP_REMOVED lines=13> */
.L_x_113:
[----:B------:R-:W-:Y:S05]  /*ad50*/  BSYNC B1 ;  /* 0x0000000000017941 */ /* 0x000fea0003800000 */
.L_x_112:
        /* <DEDUP_REMOVED lines=8> */
.L_x_115:
[----:B------:R-:W-:Y:S05]  /*ade0*/  BSYNC B1 ;  /* 0x0000000000017941 */ /* 0x000fea0003800000 */
.L_x_114:
        /* <DEDUP_REMOVED lines=8> */
.L_x_117:
[----:B------:R-:W-:Y:S05]  /*ae70*/  BSYNC B1 ;  /* 0x0000000000017941 */ /* 0x000fea0003800000 */
.L_x_116:
        /* <DEDUP_REMOVED lines=8> */
.L_x_119:
[----:B------:R-:W-:Y:S05]  /*af00*/  BSYNC B1 ;  /* 0x0000000000017941 */ /* 0x000fea0003800000 */
.L_x_118:
        /* <DEDUP_REMOVED lines=8> */
.L_x_121:
[----:B------:R-:W-:Y:S05]  /*af90*/  BSYNC B1 ;  /* 0x0000000000017941 */ /* 0x000fea0003800000 */
.L_x_120:
        /* <DEDUP_REMOVED lines=13> */
.L_x_123:
[----:B------:R-:W-:Y:S05]  /*b070*/  BSYNC B1 ;  /* 0x0000000000017941 */ /* 0x000fea0003800000 */
.L_x_122:
        /* <DEDUP_REMOVED lines=8> */
.L_x_125:
[----:B------:R-:W-:Y:S05]  /*b100*/  BSYNC B1 ;  /* 0x0000000000017941 */ /* 0x000fea0003800000 */
.L_x_124:
        /* <DEDUP_REMOVED lines=8> */
.L_x_127:
[----:B------:R-:W-:Y:S05]  /*b190*/  BSYNC B1 ;  /* 0x0000000000017941 */ /* 0x000fea0003800000 */
.L_x_126:
        /* <DEDUP_REMOVED lines=8> */
.L_x_129:
[----:B------:R-:W-:Y:S05]  /*b220*/  BSYNC B1 ;  /* 0x0000000000017941 */ /* 0x000fea0003800000 */
.L_x_128:
        /* <DEDUP_REMOVED lines=8> */
.L_x_131:
[----:B------:R-:W-:Y:S05]  /*b2b0*/  BSYNC B1 ;  /* 0x0000000000017941 */ /* 0x000fea0003800000 */
.L_x_130:
        /* <DEDUP_REMOVED lines=10> */
[----:B------:R-:W1:Y:S02]  /*b360*/  LDG.E.U8 R16, desc[UR36][R12.64+0x61] ;  /* 0x000061240c107981 */ /* 0x000e64000c1e1100 */
[----:B-1----:R-:W-:-:S05]  /*b370*/  PRMT R3, R16, 0x8880, RZ ;  /* 0x0000888010037816 */ /* 0x002fca00000000ff */
[----:B------:R-:W-:-:S07]  /*b380*/  IMAD R2, R3, R18, RZ ;  /* 0x0000001203027224 */ /* 0x000fce00078e02ff */
.L_x_133:
[----:B------:R-:W-:Y:S05]  /*b390*/  BSYNC B1 ;  /* 0x0000000000017941 */ /* 0x000fea0003800000 */
.L_x_132:
[----:B-1----:R-:W2:Y:S01]  /*b3a0*/  LDL.LU R3, [R1+0xcc] ;  /* 0x0000cc0001037983 */ /* 0x002ea20000300800 */
[----:B------:R-:W-:Y:S01]  /*b3b0*/  BSSY B1, `(.L_x_134) ;  /* 0x0000007000017945 */ /* 0x000fe20003800000 */
[----:B--2---:R-:W-:-:S05]  /*b3c0*/  @!P4 IMAD R3, R3, R17, R2 ;  /* 0x000000110303c224 */ /* 0x004fca00078e0202 */
[----:B------:R1:W-:Y:S01]  /*b3d0*/  @!P4 STG.E.U8 desc[UR36][R10.64+0x61], R3 ;  /* 0x000061030a00c986 */ /* 0x0003e2000c101124 */
[----:B------:R-:W-:Y:S05]  /*b3e0*/  @P3 BRA `(.L_x_135) ;  /* 0x00000000000c3947 */ /* 0x000fea0003800000 */
[----:B------:R-:W1:Y:S02]  /*b3f0*/  LDG.E.U8 R16, desc[UR36][R14.64+0x68] ;  /* 0x000068240e107981 */ /* 0x000e64000c1e1100 */
[----:B-1----:R-:W-:-:S05]  /*b400*/  PRMT R3, R16, 0x8880, RZ ;  /* 0x0000888010037816 */ /* 0x002fca00000000ff */
[----:B------:R-:W-:-:S07]  /*b410*/  IMAD R2, R3, R18, RZ ;  /* 0x0000001203027224 */ /* 0x000fce00078e02ff */
.L_x_135:
[----:B------:R-:W-:Y:S05]  /*b420*/  BSYNC B1 ;  /* 0x0000000000017941 */ /* 0x000fea0003800000 */
.L_x_134:
        /* <DEDUP_REMOVED lines=8> */
.L_x_137:
[----:B------:R-:W-:Y:S05]  /*b4b0*/  BSYNC B1 ;  /* 0x0000000000017941 */ /* 0x000fea0003800000 */
.L_x_136:
        /* <DEDUP_REMOVED lines=8> */
.L_x_139:
[----:B------:R-:W-:Y:S05]  /*b540*/  BSYNC B1 ;  /* 0x0000000000017941 */ /* 0x000fea0003800000 */
.L_x_138:
        /* <DEDUP_REMOVED lines=8> */
.L_x_141:
[----:B------:R-:W-:Y:S05]  /*b5d0*/  BSYNC B1 ;  /* 0x0000000000017941 */ /* 0x000fea0003800000 */
.L_x_140:
        /* <DEDUP_REMOVED lines=13> */
.L_x_143:
[----:B------:R-:W-:Y:S05]  /*b6b0*/  BSYNC B1 ;  /* 0x0000000000017941 */ /* 0x000fea0003800000 */
.L_x_142:
        /* <DEDUP_REMOVED lines=8> */
.L_x_145:
[----:B------:R-:W-:Y:S05]  /*b740*/  BSYNC B1 ;  /* 0x0000000000017941 */ /* 0x000fea0003800000 */
.L_x_144:
        /* <DEDUP_REMOVED lines=8> */
.L_x_147:
[----:B------:R-:W-:Y:S05]  /*b7d0*/  BSYNC B1 ;  /* 0x0000000000017941 */ /* 0x000fea0003800000 */
.L_x_146:
        /* <DEDUP_REMOVED lines=8> */
.L_x_149:
[----:B------:R-:W-:Y:S05]  /*b860*/  BSYNC B1 ;  /* 0x0000000000017941 */ /* 0x000fea0003800000 */
.L_x_148:
        /* <DEDUP_REMOVED lines=8> */
.L_x_151:
[----:B------:R-:W-:Y:S05]  /*b8f0*/  BSYNC B1 ;  /* 0x0000000000017941 */ /* 0x000fea0003800000 */
.L_x_150:
        /* <DEDUP_REMOVED lines=13> */
.L_x_153:
[----:B------:R-:W-:Y:S05]  /*b9d0*/  BSYNC B1 ;  /* 0x0000000000017941 */ /* 0x000fea0003800000 */
.L_x_152:
        /* <DEDUP_REMOVED lines=8> */
.L_x_155:
[----:B------:R-:W-:Y:S05]  /*ba60*/  BSYNC B1 ;  /* 0x0000000000017941 */ /* 0x000fea0003800000 */
.L_x_154:
        /* <DEDUP_REMOVED lines=8> */
.L_x_157:
[----:B------:R-:W-:Y:S05]  /*baf0*/  BSYNC B1 ;  /* 0x0000000000017941 */ /* 0x000fea0003800000 */
.L_x_156:
        /* <DEDUP_REMOVED lines=8> */
.L_x_159:
[----:B------:R-:W-:Y:S05]  /*bb80*/  BSYNC B1 ;  /* 0x0000000000017941 */ /* 0x000fea0003800000 */
.L_x_158:
        /* <DEDUP_REMOVED lines=8> */
.L_x_161:
[----:B------:R-:W-:Y:S05]  /*bc10*/  BSYNC B1 ;  /* 0x0000000000017941 */ /* 0x000fea0003800000 */
.L_x_160:
        /* <DEDUP_REMOVED lines=13> */
.L_x_163:
[----:B------:R-:W-:Y:S05]  /*bcf0*/  BSYNC B1 ;  /* 0x0000000000017941 */ /* 0x000fea0003800000 */
.L_x_162:
        /* <DEDUP_REMOVED lines=8> */
.L_x_165:
[----:B------:R-:W-:Y:S05]  /*bd80*/  BSYNC B1 ;  /* 0x0000000000017941 */ /* 0x000fea0003800000 */
.L_x_164:
        /* <DEDUP_REMOVED lines=8> */
.L_x_167:
[----:B------:R-:W-:Y:S05]  /*be10*/  BSYNC B1 ;  /* 0x0000000000017941 */ /* 0x000fea0003800000 */
.L_x_166:
        /* <DEDUP_REMOVED lines=8> */
.L_x_169:
[----:B------:R-:W-:Y:S05]  /*bea0*/  BSYNC B1 ;  /* 0x0000000000017941 */ /* 0x000fea0003800000 */
.L_x_168:
        /* <DEDUP_REMOVED lines=8> */
.L_x_171:
[----:B------:R-:W-:Y:S05]  /*bf30*/  BSYNC B1 ;  /* 0x0000000000017941 */ /* 0x000fea0003800000 */
.L_x_170:
        /* <DEDUP_REMOVED lines=13> */
.L_x_173:
[----:B------:R-:W-:Y:S05]  /*c010*/  BSYNC B1 ;  /* 0x0000000000017941 */ /* 0x000fea0003800000 */
.L_x_172:
        /* <DEDUP_REMOVED lines=8> */
.L_x_175:
[----:B------:R-:W-:Y:S05]  /*c0a0*/  BSYNC B1 ;  /* 0x0000000000017941 */ /* 0x000fea0003800000 */
.L_x_174:
        /* <DEDUP_REMOVED lines=8> */
.L_x_177:
[----:B------:R-:W-:Y:S05]  /*c130*/  BSYNC B1 ;  /* 0x0000000000017941 */ /* 0x000fea0003800000 */
.L_x_176:
        /* <DEDUP_REMOVED lines=8> */
.L_x_179:
[----:B------:R-:W-:Y:S05]  /*c1c0*/  BSYNC B1 ;  /* 0x0000000000017941 */ /* 0x000fea0003800000 */
.L_x_178:
        /* <DEDUP_REMOVED lines=8> */
.L_x_181:
[----:B------:R-:W-:Y:S05]  /*c250*/  BSYNC B1 ;  /* 0x0000000000017941 */ /* 0x000fea0003800000 */
.L_x_180:
        /* <DEDUP_REMOVED lines=13> */
.L_x_183:
[----:B------:R-:W-:Y:S05]  /*c330*/  BSYNC B1 ;  /* 0x0000000000017941 */ /* 0x000fea0003800000 */
.L_x_182:
        /* <DEDUP_REMOVED lines=8> */
.L_x_185:
[----:B------:R-:W-:Y:S05]  /*c3c0*/  BSYNC B1 ;  /* 0x0000000000017941 */ /* 0x000fea0003800000 */
.L_x_184:
        /* <DEDUP_REMOVED lines=8> */
.L_x_187:
[----:B------:R-:W-:Y:S05]  /*c450*/  BSYNC B1 ;  /* 0x0000000000017941 */ /* 0x000fea0003800000 */
.L_x_186:
        /* <DEDUP_REMOVED lines=8> */
.L_x_189:
[----:B------:R-:W-:Y:S05]  /*c4e0*/  BSYNC B1 ;  /* 0x0000000000017941 */ /* 0x000fea0003800000 */
.L_x_188:
        /* <DEDUP_REMOVED lines=8> */
.L_x_191:
[----:B------:R-:W-:Y:S05]  /*c570*/  BSYNC B1 ;  /* 0x0000000000017941 */ /* 0x000fea0003800000 */
.L_x_190:
        /* <DEDUP_REMOVED lines=13> */
.L_x_193:
[----:B------:R-:W-:Y:S05]  /*c650*/  BSYNC B1 ;  /* 0x0000000000017941 */ /* 0x000fea0003800000 */
.L_x_192:
        /* <DEDUP_REMOVED lines=8> */
.L_x_195:
[----:B------:R-:W-:Y:S05]  /*c6e0*/  BSYNC B1 ;  /* 0x0000000000017941 */ /* 0x000fea0003800000 */
.L_x_194:
        /* <DEDUP_REMOVED lines=8> */
.L_x_197:
[----:B------:R-:W-:Y:S05]  /*c770*/  BSYNC B1 ;  /* 0x0000000000017941 */ /* 0x000fea0003800000 */
.L_x_196:
        /* <DEDUP_REMOVED lines=8> */
.L_x_199:
[----:B------:R-:W-:Y:S05]  /*c800*/  BSYNC B1 ;  /* 0x0000000000017941 */ /* 0x000fea0003800000 */
.L_x_198:
        /* <DEDUP_REMOVED lines=8> */
.L_x_201:
[----:B------:R-:W-:Y:S05]  /*c890*/  BSYNC B1 ;  /* 0x0000000000017941 */ /* 0x000fea0003800000 */
.L_x_200:
        /* <DEDUP_REMOVED lines=13> */
.L_x_203:
[----:B------:R-:W-:Y:S05]  /*c970*/  BSYNC B1 ;  /* 0x0000000000017941 */ /* 0x000fea0003800000 */
.L_x_202:
        /* <DEDUP_REMOVED lines=8> */
.L_x_205:
[----:B------:R-:W-:Y:S05]  /*ca00*/  BSYNC B1 ;  /* 0x0000000000017941 */ /* 0x000fea0003800000 */
.L_x_204:
        /* <DEDUP_REMOVED lines=8> */
.L_x_207:
[----:B------:R-:W-:Y:S05]  /*ca90*/  BSYNC B1 ;  /* 0x0000000000017941 */ /* 0x000fea0003800000 */
.L_x_206:
        /* <DEDUP_REMOVED lines=8> */
.L_x_209:
[----:B------:R-:W-:Y:S05]  /*cb20*/  BSYNC B1 ;  /* 0x0000000000017941 */ /* 0x000fea0003800000 */
.L_x_208:
        /* <DEDUP_REMOVED lines=8> */
.L_x_211:
[----:B------:R-:W-:Y:S05]  /*cbb0*/  BSYNC B1 ;  /* 0x0000000000017941 */ /* 0x000fea0003800000 */
.L_x_210:
        /* <DEDUP_REMOVED lines=13> */
.L_x_213:
[----:B------:R-:W-:Y:S05]  /*cc90*/  BSYNC B1 ;  /* 0x0000000000017941 */ /* 0x000fea0003800000 */
.L_x_212:
        /* <DEDUP_REMOVED lines=8> */
.L_x_215:
[----:B------:R-:W-:Y:S05]  /*cd20*/  BSYNC B1 ;  /* 0x0000000000017941 */ /* 0x000fea0003800000 */
.L_x_214:
        /* <DEDUP_REMOVED lines=8> */
.L_x_217:
[----:B------:R-:W-:Y:S05]  /*cdb0*/  BSYNC B1 ;  /* 0x0000000000017941 */ /* 0x000fea0003800000 */
.L_x_216:
        /* <DEDUP_REMOVED lines=8> */
.L_x_219:
[----:B------:R-:W-:Y:S05]  /*ce40*/  BSYNC B1 ;  /* 0x0000000000017941 */ /* 0x000fea0003800000 */
.L_x_218:
        /* <DEDUP_REMOVED lines=8> */
.L_x_221:
[----:B------:R-:W-:Y:S05]  /*ced0*/  BSYNC B1 ;  /* 0x0000000000017941 */ /* 0x000fea0003800000 */
.L_x_220:
        /* <DEDUP_REMOVED lines=13> */
.L_x_223:
[----:B------:R-:W-:Y:S05]  /*cfb0*/  BSYNC B1 ;  /* 0x0000000000017941 */ /* 0x000fea0003800000 */
.L_x_222:
        /* <DEDUP_REMOVED lines=8> */
.L_x_225:
[----:B------:R-:W-:Y:S05]  /*d040*/  BSYNC B1 ;  /* 0x0000000000017941 */ /* 0x000fea0003800000 */
.L_x_224:
        /* <DEDUP_REMOVED lines=8> */
.L_x_227:
[----:B------:R-:W-:Y:S05]  /*d0d0*/  BSYNC B1 ;  /* 0x0000000000017941 */ /* 0x000fea0003800000 */
.L_x_226:
        /* <DEDUP_REMOVED lines=8> */
.L_x_229:
[----:B------:R-:W-:Y:S05]  /*d160*/  BSYNC B1 ;  /* 0x0000000000017941 */ /* 0x000fea0003800000 */
.L_x_228:
        /* <DEDUP_REMOVED lines=8> */
.L_x_231:
[----:B------:R-:W-:Y:S05]  /*d1f0*/  BSYNC B1 ;  /* 0x0000000000017941 */ /* 0x000fea0003800000 */
.L_x_230:
        /* <DEDUP_REMOVED lines=13> */
.L_x_233:
[----:B------:R-:W-:Y:S05]  /*d2d0*/  BSYNC B1 ;  /* 0x0000000000017941 */ /* 0x000fea0003800000 */
.L_x_232:
        /* <DEDUP_REMOVED lines=8> */
.L_x_235:
[----:B------:R-:W-:Y:S05]  /*d360*/  BSYNC B1 ;  /* 0x0000000000017941 */ /* 0x000fea0003800000 */
.L_x_234:
        /* <DEDUP_REMOVED lines=8> */
.L_x_237:
[----:B------:R-:W-:Y:S05]  /*d3f0*/  BSYNC B1 ;  /* 0x0000000000017941 */ /* 0x000fea0003800000 */
.L_x_236:
        /* <DEDUP_REMOVED lines=8> */
.L_x_239:
[----:B------:R-:W-:Y:S05]  /*d480*/  BSYNC B1 ;  /* 0x0000000000017941 */ /* 0x000fea0003800000 */
.L_x_238:
        /* <DEDUP_REMOVED lines=8> */
.L_x_241:
[----:B------:R-:W-:Y:S05]  /*d510*/  BSYNC B1 ;  /* 0x0000000000017941 */ /* 0x000fea0003800000 */
.L_x_240:
        /* <DEDUP_REMOVED lines=13> */
.L_x_243:
[----:B------:R-:W-:Y:S05]  /*d5f0*/  BSYNC B1 ;  /* 0x0000000000017941 */ /* 0x000fea0003800000 */
.L_x_242:
        /* <DEDUP_REMOVED lines=8> */
.L_x_245:
[----:B------:R-:W-:Y:S05]  /*d680*/  BSYNC B1 ;  /* 0x0000000000017941 */ /* 0x000fea0003800000 */
.L_x_244:
        /* <DEDUP_REMOVED lines=8> */
.L_x_247:
[----:B------:R-:W-:Y:S05]  /*d710*/  BSYNC B1 ;  /* 0x0000000000017941 */ /* 0x000fea0003800000 */
.L_x_246:
        /* <DEDUP_REMOVED lines=8> */
.L_x_249:
[----:B------:R-:W-:Y:S05]  /*d7a0*/  BSYNC B1 ;  /* 0x0000000000017941 */ /* 0x000fea0003800000 */
.L_x_248:
        /* <DEDUP_REMOVED lines=8> */
.L_x_251:
[----:B------:R-:W-:Y:S05]  /*d830*/  BSYNC B1 ;  /* 0x0000000000017941 */ /* 0x000fea0003800000 */
.L_x_250:
        /* <DEDUP_REMOVED lines=13> */
.L_x_253:
[----:B------:R-:W-:Y:S05]  /*d910*/  BSYNC B1 ;  /* 0x0000000000017941 */ /* 0x000fea0003800000 */
.L_x_252:
        /* <DEDUP_REMOVED lines=8> */
.L_x_255:
[----:B------:R-:W-:Y:S05]  /*d9a0*/  BSYNC B1 ;  /* 0x0000000000017941 */ /* 0x000fea0003800000 */
.L_x_254:
        /* <DEDUP_REMOVED lines=8> */
.L_x_257:
[----:B------:R-:W-:Y:S05]  /*da30*/  BSYNC B1 ;  /* 0x0000000000017941 */ /* 0x000fea0003800000 */
.L_x_256:
        /* <DEDUP_REMOVED lines=8> */
.L_x_259:
[----:B------:R-:W-:Y:S05]  /*dac0*/  BSYNC B1 ;  /* 0x0000000000017941 */ /* 0x000fea0003800000 */
.L_x_258:
        /* <DEDUP_REMOVED lines=8> */
.L_x_261:
[----:B------:R-:W-:Y:S05]  /*db50*/  BSYNC B1 ;  /* 0x0000000000017941 */ /* 0x000fea0003800000 */
.L_x_260:
        /* <DEDUP_REMOVED lines=13> */
.L_x_263:
[----:B------:R-:W-:Y:S05]  /*dc30*/  BSYNC B1 ;  /* 0x0000000000017941 */ /* 0x000fea0003800000 */
.L_x_262:
        /* <DEDUP_REMOVED lines=8> */
.L_x_265:
[----:B------:R-:W-:Y:S05]  /*dcc0*/  BSYNC B1 ;  /* 0x0000000000017941 */ /* 0x000fea0003800000 */
.L_x_264:
        /* <DEDUP_REMOVED lines=8> */
.L_x_267:
[----:B------:R-:W-:Y:S05]  /*dd50*/  BSYNC B1 ;  /* 0x0000000000017941 */ /* 0x000fea0003800000 */
.L_x_266:
        /* <DEDUP_REMOVED lines=8> */
.L_x_269:
[----:B------:R-:W-:Y:S05]  /*dde0*/  BSYNC B1 ;  /* 0x0000000000017941 */ /* 0x000fea0003800000 */
.L_x_268:
        /* <DEDUP_REMOVED lines=8> */
.L_x_271:
[----:B------:R-:W-:Y:S05]  /*de70*/  BSYNC B1 ;  /* 0x0000000000017941 */ /* 0x000fea0003800000 */
.L_x_270:
[----:B-1----:R-:W2:Y:S01]  /*de80*/  LDL.LU R3, [R1+0x1e0] ;  /* 0x0001e00001037983 */ /* 0x002ea20000300800 */
[C---:B------:R-:W-:Y:S01]  /*de90*/  ISETP.LT.OR P2, PT, R0.reuse, 0xf2, !P1 ;  /* 0x000000f20000780c */ /* 0x040fe20004f41670 */
[----:B------:R-:W-:Y:S01]  /*dea0*/  BSSY B1, `(.L_x_272) ;  /* 0x000000c000017945 */ /* 0x000fe20003800000 */
[----:B------:R-:W-:Y:S02]  /*deb0*/  ISETP.LT.OR P6, PT, R0, 0xf9, !P1 ;  /* 0x000000f90000780c */ /* 0x000fe40004fc1670 */
[----:B------:R-:W-:Y:S02]  /*dec0*/  IADD3 R161, P3, R158, 0x80, RZ ;  /* 0x000000809ea17810 */ /* 0x000fe40007f7e0ff */
        /* <DEDUP_REMOVED lines=9> */
.L_x_273:
[----:B------:R-:W-:Y:S05]  /*df60*/  BSYNC B1 ;  /* 0x0000000000017941 */ /* 0x000fea0003800000 */
.L_x_272:
        /* <DEDUP_REMOVED lines=8> */
.L_x_275:
[----:B------:R-:W-:Y:S05]  /*dff0*/  BSYNC B1 ;  /* 0x0000000000017941 */ /* 0x000fea0003800000 */
.L_x_274:
        /* <DEDUP_REMOVED lines=8> */
.L_x_277:
[----:B------:R-:W-:Y:S05]  /*e080*/  BSYNC B1 ;  /* 0x0000000000017941 */ /* 0x000fea0003800000 */
.L_x_276:
        /* <DEDUP_REMOVED lines=8> */
.L_x_279:
[----:B------:R-:W-:Y:S05]  /*e110*/  BSYNC B1 ;  /* 0x0000000000017941 */ /* 0x000fea0003800000 */
.L_x_278:
[----:B-1----:R-:W2:Y:S01]  /*e120*/  LDL.LU R3, [R1+0x1f0] ;  /* 0x0001f00001037983 */ /* 0x002ea20000300800 */
[----:B------:R-:W-:Y:S01]  /*e130*/  BSSY B1, `(.L_x_280) ;  /* 0x0000008000017945 */ /* 0x000fe20003800000 */
[----:B------:R-:W-:-:S04]  /*e140*/  IMAD.WIDE.U32 R158, R161, R20, R156 ;  /* 0x00000014a19e7225 */ /* 0x000fc800078e009c */
[----:B--2---:R-:W-:-:S05]  /*e150*/  @!P6 IMAD R3, R3, R17, R2 ;  /* 0x000000110303e224 */ /* 0x004fca00078e0202 */
[----:B------:R1:W-:Y:S01]  /*e160*/  @!P6 STG.E.U8 desc[UR36][R4.64+0xf8], R3 ;  /* 0x0000f8030400e986 */ /* 0x0003e2000c101124 */
[----:B------:R-:W-:Y:S05]  /*e170*/  @P1 BRA `(.L_x_281) ;  /* 0x00000000000c1947 */ /* 0x000fea0003800000 */
[----:B------:R-:W1:Y:S02]  /*e180*/  LDG.E.U8 R16, desc[UR36][R14.64+0xf9] ;  /* 0x0000f9240e107981 */ /* 0x000e64000c1e1100 */
[----:B-1----:R-:W-:-:S05]  /*e190*/  PRMT R3, R16, 0x8880, RZ ;  /* 0x0000888010037816 */ /* 0x002fca00000000ff */
[----:B------:R-:W-:-:S07]  /*e1a0*/  IMAD R2, R3, R18, RZ ;  /* 0x0000001203027224 */ /* 0x000fce00078e02ff */
.L_x_281:
[----:B------:R-:W-:Y:S05]  /*e1b0*/  BSYNC B1 ;  /* 0x0000000000017941 */ /* 0x000fea0003800000 */
.L_x_280:
[----:B-1----:R-:W2:Y:S01]  /*e1c0*/  LDL.LU R3, [R1+0x1f4] ;  /* 0x0001f40001037983 */ /* 0x002ea20000300800 */
[----:B------:R-:W-:Y:S01]  /*e1d0*/  IMAD.WIDE.U32 R156, R161, R20, R152 ;  /* 0x00000014a19c7225 */ /* 0x000fe200078e0098 */
[----:B0-----:R-:W-:Y:S01]  /*e1e0*/  IADD3.X R15, RZ, UR9, RZ, P3, !PT ;  /* 0x00000009ff0f7c10 */ /* 0x001fe20009ffe4ff */
[----:B------:R-:W-:Y:S01]  /*e1f0*/  BSSY B1, `(.L_x_282) ;  /* 0x000000e000017945 */ /* 0x000fe20003800000 */
[----:B------:R-:W-:Y:S02]  /*e200*/  ISETP.GE.AND P2, PT, R19, 0x81, PT ;  /* 0x000000811300780c */ /* 0x000fe40003f46270 */
[----:B------:R-:W-:Y:S01]  /*e210*/  IADD3 R154, P5, P4, R154, R22, R158 ;  /* 0x000000169a9a7210 */ /* 0x000fe20007cbe09e */
[----:B------:R-:W-:Y:S01]  /*e220*/  IMAD R20, R15, R20, RZ ;  /* 0x000000140f147224 */ /* 0x000fe200078e02ff */
[----:B------:R-:W-:Y:S02]  /*e230*/  ISETP.LT.OR P6, PT, R0, 0x1, !P2 ;  /* 0x000000010000780c */ /* 0x000fe400057c1670 */
[----:B------:R-:W-:Y:S01]  /*e240*/  IADD3 R14, P3, R156, R22, RZ ;  /* 0x000000169c0e7210 */ /* 0x000fe20007f7e0ff */
[----:B--2---:R-:W-:-:S05]  /*e250*/  @!P1 IMAD R3, R3, R17, R2 ;  /* 0x0000001103039224 */ /* 0x004fca00078e0202 */
[----:B------:R0:W-:Y:S01]  /*e260*/  @!P1 STG.E.U8 desc[UR36][R4.64+0xf9], R3 ;  /* 0x0000f90304009986 */ /* 0x0001e2000c101124 */
[C---:B------:R-:W-:Y:S02]  /*e270*/  ISETP.LT.OR P1, PT, R0.reuse, 0xf9, !P0 ;  /* 0x000000f90000780c */ /* 0x040fe40004721670 */
[----:B------:R-:W-:-:S11]  /*e280*/  ISETP.LT.OR P0, PT, R0, 0xfa, !P0 ;  /* 0x000000fa0000780c */ /* 0x000fd60004701670 */
[----:B0-----:R-:W-:Y:S05]  /*e290*/  @P1 BRA `(.L_x_283) ;  /* 0x00000000000c1947 */ /* 0x001fea0003800000 */
[----:B------:R-:W2:Y:S02]  /*e2a0*/  LDG.E.U8 R16, desc[UR36][R12.64+0xf8] ;  /* 0x0000f8240c107981 */ /* 0x000ea4000c1e1100 */
[----:B--2---:R-:W-:-:S05]  /*e2b0*/  PRMT R3, R16, 0x8880, RZ ;  /* 0x0000888010037816 */ /* 0x004fca00000000ff */
[----:B------:R-:W-:-:S07]  /*e2c0*/  IMAD R2, R3, R18, RZ ;  /* 0x0000001203027224 */ /* 0x000fce00078e02ff */
.L_x_283:
[----:B------:R-:W-:Y:S05]  /*e2d0*/  BSYNC B1 ;  /* 0x0000000000017941 */ /* 0x000fea0003800000 */
.L_x_282:
[----:B------:R-:W2:Y:S01]  /*e2e0*/  LDL.LU R3, [R1+0x1f8] ;  /* 0x0001f80001037983 */ /* 0x000ea20000300800 */
[----:B------:R-:W-:Y:S01]  /*e2f0*/  BSSY B1, `(.L_x_284) ;  /* 0x0000008000017945 */ /* 0x000fe20003800000 */
[----:B------:R-:W-:Y:S02]  /*e300*/  IMAD R21, R161, R21, R20 ;  /* 0x00000015a1157224 */ /* 0x000fe400078e0214 */
[----:B--2---:R-:W-:-:S05]  /*e310*/  @!P1 IMAD R3, R3, R17, R2 ;  /* 0x0000001103039224 */ /* 0x004fca00078e0202 */
[----:B------:R0:W-:Y:S01]  /*e320*/  @!P1 STG.E.U8 desc[UR36][R10.64+0xf8], R3 ;  /* 0x0000f8030a009986 */ /* 0x0001e2000c101124 */
[----:B------:R-:W-:Y:S05]  /*e330*/  @P0 BRA `(.L_x_285) ;  /* 0x00000000000c0947 */ /* 0x000fea0003800000 */
[----:B------:R-:W0:Y:S02]  /*e340*/  LDG.E.U8 R16, desc[UR36][R12.64+0xf9] ;  /* 0x0000f9240c107981 */ /* 0x000e24000c1e1100 */
[----:B0-----:R-:W-:-:S05]  /*e350*/  PRMT R3, R16, 0x8880, RZ ;  /* 0x0000888010037816 */ /* 0x001fca00000000ff */
[----:B------:R-:W-:-:S07]  /*e360*/  IMAD R2, R3, R18, RZ ;  /* 0x0000001203027224 */ /* 0x000fce00078e02ff */
.L_x_285:
[----:B------:R-:W-:Y:S05]  /*e370*/  BSYNC B1 ;  /* 0x0000000000017941 */ /* 0x000fea0003800000 */
.L_x_284:
[----:B0-----:R-:W2:Y:S01]  /*e380*/  LDL.LU R3, [R1+0x1fc] ;  /* 0x0001fc0001037983 */ /* 0x001ea20000300800 */
[----:B------:R-:W-:Y:S01]  /*e390*/  BSSY B1, `(.L_x_286) ;  /* 0x0000009000017945 */ /* 0x000fe20003800000 */
[----:B------:R-:W-:Y:S01]  /*e3a0*/  IADD3.X R15, R23, R157, R21, P3, !PT ;  /* 0x0000009d170f7210 */ /* 0x000fe20001ffe415 */
[----:B------:R-:W-:Y:S02]  /*e3b0*/  IMAD.IADD R158, R21, 0x1, R159 ;  /* 0x00000001159e7824 */ /* 0x000fe400078e029f */
[----:B--2---:R-:W-:-:S05]  /*e3c0*/  @!P0 IMAD R3, R3, R17, R2 ;  /* 0x0000001103038224 */ /* 0x004fca00078e0202 */
[----:B------:R0:W-:Y:S01]  /*e3d0*/  @!P0 STG.E.U8 desc[UR36][R10.64+0xf9], R3 ;  /* 0x0000f9030a008986 */ /* 0x0001e2000c101124 */
[----:B------:R-:W-:Y:S05]  /*e3e0*/  @P6 BRA `(.L_x_287) ;  /* 0x00000000000c6947 */ /* 0x000fea0003800000 */
[----:B------:R-:W0:Y:S02]  /*e3f0*/  LDG.E.U8 R16, desc[UR36][R14.64] ;  /* 0x000000240e107981 */ /* 0x000e24000c1e1100 */
[----:B0-----:R-:W-:-:S05]  /*e400*/  PRMT R3, R16, 0x8880, RZ ;  /* 0x0000888010037816 */ /* 0x001fca00000000ff */
[----:B------:R-:W-:-:S07]  /*e410*/  IMAD R2, R3, R18, RZ ;  /* 0x0000001203027224 */ /* 0x000fce00078e02ff */
.L_x_287:
[----:B------:R-:W-:Y:S05]  /*e420*/  BSYNC B1 ;  /* 0x0000000000017941 */ /* 0x000fea0003800000 */
.L_x_286:
[----:B------:R-:W-:Y:S01]  /*e430*/  ISETP.LT.OR P3, PT, R0, 0x2, !P2 ;  /* 0x000000020000780c */ /* 0x000fe20005761670 */
[----:B0-----:R-:W-:Y:S01]  /*e440*/  @!P6 IMAD R3, R24, R17, R2 ;  /* 0x000000111803e224 */ /* 0x001fe200078e0202 */
[----:B------:R-:W-:Y:S01]  /*e450*/  ISETP.GE.AND P0, PT, R19, 0x89, PT ;  /* 0x000000891300780c */ /* 0x000fe20003f06270 */
[----:B------:R-:W-:Y:S01]  /*e460*/  BSSY B1, `(.L_x_288) ;  /* 0x000000b000017945 */ /* 0x000fe20003800000 */
[----:B------:R-:W-:Y:S02]  /*e470*/  IADD3.X R155, R153, R23, R158, P5, P4 ;  /* 0x00000017999b7210 */ /* 0x000fe40002fe849e */
[----:B------:R0:W-:Y:S01]  /*e480*/  @!P6 STG.E.U8 desc[UR36][R6.64], R3 ;  /* 0x000000030600e986 */ /* 0x0001e2000c101124 */
[C---:B------:R-:W-:Y:S02]  /*e490*/  ISETP.LT.OR P4, PT, R0.reuse, 0x1, !P0 ;  /* 0x000000010000780c */ /* 0x040fe40004781670 */
[C---:B------:R-:W-:Y:S02]  /*e4a0*/  ISETP.LT.OR P5, PT, R0.reuse, 0x2, !P0 ;  /* 0x000000020000780c */ /* 0x040fe400047a1670 */
[----:B------:R-:W-:-:S02]  /*e4b0*/  ISETP.LT.OR P6, PT, R0, 0x9, !P2 ;  /* 0x000000090000780c */ /* 0x000fc400057c1670 */
[----:B------:R-:W-:Y:S01]  /*e4c0*/  ISETP.LT.OR P1, PT, R0, 0xa, !P2 ;  /* 0x0000000a0000780c */ /* 0x000fe20005721670 */
[----:B------:R-:W-:-:S12]  /*e4d0*/  @P3 BRA `(.L_x_289) ;  /* 0x00000000000c3947 */ /* 0x000fd80003800000 */
[----:B------:R-:W0:Y:S02]  /*e4e0*/  LDG.E.U8 R16, desc[UR36][R14.64+0x1] ;  /* 0x000001240e107981 */ /* 0x000e24000c1e1100 */
[----:B0-----:R-:W-:-:S05]  /*e4f0*/  PRMT R3, R16, 0x8880, RZ ;  /* 0x0000888010037816 */ /* 0x001fca00000000ff */
[----:B------:R-:W-:-:S07]  /*e500*/  IMAD R2, R3, R18, RZ ;  /* 0x0000001203027224 */ /* 0x000fce00078e02ff */
.L_x_289:
[----:B------:R-:W-:Y:S05]  /*e510*/  BSYNC B1 ;  /* 0x0000000000017941 */ /* 0x000fea0003800000 */
.L_x_288:
[----:B------:R-:W-:Y:S01]  /*e520*/  @!P3 IMAD R25, R25, R17, R2 ;  /* 0x000000111919b224 */ /* 0x000fe200078e0202 */
[----:B------:R-:W-:Y:S04]  /*e530*/  BSSY B1, `(.L_x_290) ;  /* 0x0000006000017945 */ /* 0x000fe80003800000 */
[----:B------:R1:W-:Y:S01]  /*e540*/  @!P3 STG.E.U8 desc[UR36][R6.64+0x1], R25 ;  /* 0x000001190600b986 */ /* 0x0003e2000c101124 */
[----:B------:R-:W-:Y:S05]  /*e550*/  @P4 BRA `(.L_x_291) ;  /* 0x00000000000c4947 */ /* 0x000fea0003800000 */
[----:B------:R-:W0:Y:S02]  /*e560*/  LDG.E.U8 R16, desc[UR36][R154.64] ;  /* 0x000000249a107981 */ /* 0x000e24000c1e1100 */
[----:B0-----:R-:W-:-:S05]  /*e570*/  PRMT R3, R16, 0x8880, RZ ;  /* 0x0000888010037816 */ /* 0x001fca00000000ff */
[----:B------:R-:W-:-:S07]  /*e580*/  IMAD R2, R3, R18, RZ ;  /* 0x0000001203027224 */ /* 0x000fce00078e02ff */
.L_x_291:
[----:B------:R-:W-:Y:S05]  /*e590*/  BSYNC B1 ;  /* 0x0000000000017941 */ /* 0x000fea0003800000 */
.L_x_290:
[----:B0-----:R-:W-:Y:S01]  /*e5a0*/  @!P4 IMAD R3, R26, R17, R2 ;  /* 0x000000111a03c224 */ /* 0x001fe200078e0202 */
[----:B------:R-:W-:Y:S04]  /*e5b0*/  BSSY B1, `(.L_x_292) ;  /* 0x0000006000017945 */ /* 0x000fe80003800000 */
[----:B------:R0:W-:Y:S01]  /*e5c0*/  @!P4 STG.E.U8 desc[UR36][R8.64], R3 ;  /* 0x000000030800c986 */ /* 0x0001e2000c101124 */
[----:B------:R-:W-:Y:S05]  /*e5d0*/  @P5 BRA `(.L_x_293) ;  /* 0x00000000000c5947 */ /* 0x000fea0003800000 */
[----:B------:R-:W0:Y:S02]  /*e5e0*/  LDG.E.U8 R16, desc[UR36][R154.64+0x1] ;  /* 0x000001249a107981 */ /* 0x000e24000c1e1100 */
[----:B0-----:R-:W-:-:S05]  /*e5f0*/  PRMT R3, R16, 0x8880, RZ ;  /* 0x0000888010037816 */ /* 0x001fca00000000ff */
[----:B------:R-:W-:-:S07]  /*e600*/  IMAD R2, R3, R18, RZ ;  /* 0x0000001203027224 */ /* 0x000fce00078e02ff */
.L_x_293:
[----:B------:R-:W-:Y:S05]  /*e610*/  BSYNC B1 ;  /* 0x0000000000017941 */ /* 0x000fea0003800000 */
.L_x_292:
[----:B------:R-:W-:Y:S01]  /*e620*/  @!P5 IMAD R27, R27, R17, R2 ;  /* 0x000000111b1bd224 */ /* 0x000fe200078e0202 */
[----:B------:R-:W-:Y:S04]  /*e630*/  BSSY B1, `(.L_x_294) ;  /* 0x0000006000017945 */ /* 0x000fe80003800000 */
[----:B------:R2:W-:Y:S01]  /*e640*/  @!P5 STG.E.U8 desc[UR36][R8.64+0x1], R27 ;  /* 0x0000011b0800d986 */ /* 0x0005e2000c101124 */
[----:B------:R-:W-:Y:S05]  /*e650*/  @P6 BRA `(.L_x_295) ;  /* 0x00000000000c6947 */ /* 0x000fea0003800000 */
[----:B------:R-:W0:Y:S02]  /*e660*/  LDG.E.U8 R16, desc[UR36][R14.64+0x8] ;  /* 0x000008240e107981 */ /* 0x000e24000c1e1100 */
[----:B0-----:R-:W-:-:S05]  /*e670*/  PRMT R3, R16, 0x8880, RZ ;  /* 0x0000888010037816 */ /* 0x001fca00000000ff */
[----:B------:R-:W-:-:S07]  /*e680*/  IMAD R2, R3, R18, RZ ;  /* 0x0000001203027224 */ /* 0x000fce00078e02ff */
.L_x_295:
[----:B------:R-:W-:Y:S05]  /*e690*/  BSYNC B1 ;  /* 0x0000000000017941 */ /* 0x000fea0003800000 */
.L_x_294:
[----:B0-----:R-:W-:Y:S01]  /*e6a0*/  @!P6 IMAD R3, R28, R17, R2 ;  /* 0x000000111c03e224 */ /* 0x001fe200078e0202 */
[----:B------:R-:W-:Y:S04]  /*e6b0*/  BSSY B1, `(.L_x_296) ;  /* 0x0000006000017945 */ /* 0x000fe80003800000 */
[----:B------:R0:W-:Y:S01]  /*e6c0*/  @!P6 STG.E.U8 desc[UR36][R6.64+0x8], R3 ;  /* 0x000008030600e986 */ /* 0x0001e2000c101124 */
[----:B------:R-:W-:Y:S05]  /*e6d0*/  @P1 BRA `(.L_x_297) ;  /* 0x00000000000c1947 */ /* 0x000fea0003800000 */
[----:B------:R-:W0:Y:S02]  /*e6e0*/  LDG.E.U8 R16, desc[UR36][R14.64+0x9] ;  /* 0x000009240e107981 */ /* 0x000e24000c1e1100 */
[----:B0-----:R-:W-:-:S05]  /*e6f0*/  PRMT R3, R16, 0x8880, RZ ;  /* 0x0000888010037816 */ /* 0x001fca00000000ff */
[----:B------:R-:W-:-:S07]  /*e700*/  IMAD R2, R3, R18, RZ ;  /* 0x0000001203027224 */ /* 0x000fce00078e02ff */
.L_x_297:
[----:B------:R-:W-:Y:S05]  /*e710*/  BSYNC B1 ;  /* 0x0000000000017941 */ /* 0x000fea0003800000 */
.L_x_296:
[C---:B------:R-:W-:Y:S01]  /*e720*/  ISETP.LT.OR P4, PT, R0.reuse, 0x9, !P0 ;  /* 0x000000090000780c */ /* 0x040fe20004781670 */
[----:B------:R-:W-:Y:S01]  /*e730*/  @!P1 IMAD R29, R29, R17, R2 ;  /* 0x000000111d1d9224 */ /* 0x000fe200078e0202 */
[----:B------:R-:W-:Y:S01]  /*e740*/  BSSY B1, `(.L_x_298) ;  /* 0x000000a000017945 */ /* 0x000fe20003800000 */
[C---:B------:R-:W-:Y:S02]  /*e750*/  ISETP.LT.OR P3, PT, R0.reuse, 0xa, !P0 ;  /* 0x0000000a0000780c */ /* 0x040fe40004761670 */
[C---:B------:R-:W-:Y:S01]  /*e760*/  ISETP.LT.OR P5, PT, R0.reuse, 0x11, !P2 ;  /* 0x000000110000780c */ /* 0x040fe200057a1670 */
[----:B------:R3:W-:Y:S01]  /*e770*/  @!P1 STG.E.U8 desc[UR36][R6.64+0x9], R29 ;  /* 0x0000091d06009986 */ /* 0x0007e2000c101124 */
[C---:B------:R-:W-:Y:S02]  /*e780*/  ISETP.LT.OR P6, PT, R0.reuse, 0x12, !P2 ;  /* 0x000000120000780c */ /* 0x040fe400057c1670 */
[----:B------:R-:W-:-:S04]  /*e790*/  ISETP.LT.OR P1, PT, R0, 0x11, !P0 ;  /* 0x000000110000780c */ /* 0x000fc80004721670 */
[----:B------:R-:W-:Y:S09]  /*e7a0*/  @P4 BRA `(.L_x_299) ;  /* 0x00000000000c4947 */ /* 0x000ff20003800000 */
[----:B------:R-:W0:Y:S02]  /*e7b0*/  LDG.E.U8 R16, desc[UR36][R154.64+0x8] ;  /* 0x000008249a107981 */ /* 0x000e24000c1e1100 */
[----:B0-----:R-:W-:-:S05]  /*e7c0*/  PRMT R3, R16, 0x8880, RZ ;  /* 0x0000888010037816 */ /* 0x001fca00000000ff */
[----:B------:R-:W-:-:S07]  /*e7d0*/  IMAD R2, R3, R18, RZ ;  /* 0x0000001203027224 */ /* 0x000fce00078e02ff */
.L_x_299:
[----:B------:R-:W-:Y:S05]  /*e7e0*/  BSYNC B1 ;  /* 0x0000000000017941 */ /* 0x000fea0003800000 */
.L_x_298:
[----:B0-----:R-:W-:Y:S01]  /*e7f0*/  @!P4 IMAD R3, R30, R17, R2 ;  /* 0x000000111e03c224 */ /* 0x001fe200078e0202 */
[----:B------:R-:W-:Y:S04]  /*e800*/  BSSY B1, `(.L_x_300) ;  /* 0x0000006000017945 */ /* 0x000fe80003800000 */
[----:B------:R0:W-:Y:S01]  /*e810*/  @!P4 STG.E.U8 desc[UR36][R8.64+0x8], R3 ;  /* 0x000008030800c986 */ /* 0x0001e2000c101124 */
[----:B------:R-:W-:Y:S05]  /*e820*/  @P3 BRA `(.L_x_301) ;  /* 0x00000000000c3947 */ /* 0x000fea0003800000 */
[----:B------:R-:W0:Y:S02]  /*e830*/  LDG.E.U8 R16, desc[UR36][R154.64+0x9] ;  /* 0x000009249a107981 */ /* 0x000e24000c1e1100 */
[----:B0-----:R-:W-:-:S05]  /*e840*/  PRMT R3, R16, 0x8880, RZ ;  /* 0x0000888010037816 */ /* 0x001fca00000000ff */
[----:B------:R-:W-:-:S07]  /*e850*/  IMAD R2, R3, R18, RZ ;  /* 0x0000001203027224 */ /* 0x000fce00078e02ff */
.L_x_301:
[----:B------:R-:W-:Y:S05]  /*e860*/  BSYNC B1 ;  /* 0x0000000000017941 */ /* 0x000fea0003800000 */
.L_x_300:
[----:B------:R-:W-:Y:S01]  /*e870*/  @!P3 IMAD R31, R31, R17, R2 ;  /* 0x000000111f1fb224 */ /* 0x000fe200078e0202 */
[----:B------:R-:W-:Y:S04]  /*e880*/  BSSY B1, `(.L_x_302) ;  /* 0x0000006000017945 */ /* 0x000fe80003800000 */
[----:B------:R4:W-:Y:S01]  /*e890*/  @!P3 STG.E.U8 desc[UR36][R8.64+0x9], R31 ;  /* 0x0000091f0800b986 */ /* 0x0009e2000c101124 */
[----:B------:R-:W-:Y:S05]  /*e8a0*/  @P5 BRA `(.L_x_303) ;  /* 0x00000000000c5947 */ /* 0x000fea0003800000 */
[----:B------:R-:W0:Y:S02]  /*e8b0*/  LDG.E.U8 R16, desc[UR36][R14.64+0x10] ;  /* 0x000010240e107981 */ /* 0x000e24000c1e1100 */
[----:B0-----:R-:W-:-:S05]  /*e8c0*/  PRMT R3, R16, 0x8880, RZ ;  /* 0x0000888010037816 */ /* 0x001fca00000000ff */
[----:B------:R-:W-:-:S07]  /*e8d0*/  IMAD R2, R3, R18, RZ ;  /* 0x0000001203027224 */ /* 0x000fce00078e02ff */
.L_x_303:
[----:B------:R-:W-:Y:S05]  /*e8e0*/  BSYNC B1 ;  /* 0x0000000000017941 */ /* 0x000fea0003800000 */
.L_x_302:
[----:B0-----:R-:W-:Y:S01]  /*e8f0*/  @!P5 IMAD R3, R32, R17, R2 ;  /* 0x000000112003d224 */ /* 0x001fe200078e0202 */
[----:B------:R-:W-:Y:S04]  /*e900*/  BSSY B1, `(.L_x_304) ;  /* 0x0000006000017945 */ /* 0x000fe80003800000 */
[----:B------:R0:W-:Y:S01]  /*e910*/  @!P5 STG.E.U8 desc[UR36][R6.64+0x10], R3 ;  /* 0x000010030600d986 */ /* 0x0001e2000c101124 */
[----:B------:R-:W-:Y:S05]  /*e920*/  @P6 BRA `(.L_x_305) ;  /* 0x00000000000c6947 */ /* 0x000fea0003800000 */
[----:B------:R-:W0:Y:S02]  /*e930*/  LDG.E.U8 R16, desc[UR36][R14.64+0x11] ;  /* 0x000011240e107981 */ /* 0x000e24000c1e1100 */
[----:B0-----:R-:W-:-:S05]  /*e940*/  PRMT R3, R16, 0x8880, RZ ;  /* 0x0000888010037816 */ /* 0x001fca00000000ff */
[----:B------:R-:W-:-:S07]  /*e950*/  IMAD R2, R3, R18, RZ ;  /* 0x0000001203027224 */ /* 0x000fce00078e02ff */
.L_x_305:
[----:B------:R-:W-:Y:S05]  /*e960*/  BSYNC B1 ;  /* 0x0000000000017941 */ /* 0x000fea0003800000 */
.L_x_304:
[----:B------:R-:W-:Y:S01]  /*e970*/  @!P6 IMAD R33, R33, R17, R2 ;  /* 0x000000112121e224 */ /* 0x000fe200078e0202 */
[----:B------:R-:W-:Y:S04]  /*e980*/  BSSY B1, `(.L_x_306) ;  /* 0x0000006000017945 */ /* 0x000fe80003800000 */
[----:B------:R0:W-:Y:S01]  /*e990*/  @!P6 STG.E.U8 desc[UR36][R6.64+0x11], R33 ;  /* 0x000011210600e986 */ /* 0x0001e2000c101124 */
[----:B------:R-:W-:Y:S05]  /*e9a0*/  @P1 BRA `(.L_x_307) ;  /* 0x00000000000c1947 */ /* 0x000fea0003800000 */
[----:B------:R-:W0:Y:S02]  /*e9b0*/  LDG.E.U8 R16, desc[UR36][R154.64+0x10] ;  /* 0x000010249a107981 */ /* 0x000e24000c1e1100 */
[----:B0-----:R-:W-:-:S05]  /*e9c0*/  PRMT R3, R16, 0x8880, RZ ;  /* 0x0000888010037816 */ /* 0x001fca00000000ff */
[----:B------:R-:W-:-:S07]  /*e9d0*/  IMAD R2, R3, R18, RZ ;  /* 0x0000001203027224 */ /* 0x000fce00078e02ff */
.L_x_307:
[----:B------:R-:W-:Y:S05]  /*e9e0*/  BSYNC B1 ;  /* 0x0000000000017941 */ /* 0x000fea0003800000 */
.L_x_306:
[----:B------:R-:W-:Y:S01]  /*e9f0*/  ISETP.LT.OR P4, PT, R0, 0x12, !P0 ;  /* 0x000000120000780c */ /* 0x000fe20004781670 */
[----:B0-----:R-:W-:Y:S01]  /*ea00*/  @!P1 IMAD R3, R34, R17, R2 ;  /* 0x0000001122039224 */ /* 0x001fe200078e0202 */
        /* <DEDUP_REMOVED lines=10> */
.L_x_309:
[----:B------:R-:W-:Y:S05]  /*eab0*/  BSYNC B1 ;  /* 0x0000000000017941 */ /* 0x000fea0003800000 */
.L_x_308:
[----:B------:R-:W-:Y:S01]  /*eac0*/  @!P4 IMAD R35, R35, R17, R2 ;  /* 0x000000112323c224 */ /* 0x000fe200078e0202 */
[----:B------:R-:W-:Y:S04]  /*ead0*/  BSSY B1, `(.L_x_310) ;  /* 0x0000006000017945 */ /* 0x000fe80003800000 */
[----:B------:R0:W-:Y:S01]  /*eae0*/  @!P4 STG.E.U8 desc[UR36][R8.64+0x11], R35 ;  /* 0x000011230800c986 */ /* 0x0001e2000c101124 */
[----:B------:R-:W-:Y:S05]  /*eaf0*/  @P3 BRA `(.L_x_311) ;  /* 0x00000000000c3947 */ /* 0x000fea0003800000 */
[----:B------:R-:W0:Y:S02]  /*eb00*/  LDG.E.U8 R16, desc[UR36][R14.64+0x18] ;  /* 0x000018240e107981 */ /* 0x000e24000c1e1100 */
[----:B0-----:R-:W-:-:S05]  /*eb10*/  PRMT R3, R16, 0x8880, RZ ;  /* 0x0000888010037816 */ /* 0x001fca00000000ff */
[----:B------:R-:W-:-:S07]  /*eb20*/  IMAD R2, R3, R18, RZ ;  /* 0x0000001203027224 */ /* 0x000fce00078e02ff */
.L_x_311:
[----:B------:R-:W-:Y:S05]  /*eb30*/  BSYNC B1 ;  /* 0x0000000000017941 */ /* 0x000fea0003800000 */
.L_x_310:
[----:B0-----:R-:W-:Y:S01]  /*eb40*/  @!P3 IMAD R3, R36, R17, R2 ;  /* 0x000000112403b224 */ /* 0x001fe200078e0202 */
[----:B------:R-:W-:Y:S04]  /*eb50*/  BSSY B1, `(.L_x_312) ;  /* 0x0000006000017945 */ /* 0x000fe80003800000 */
[----:B------:R0:W-:Y:S01]  /*eb60*/  @!P3 STG.E.U8 desc[UR36][R6.64+0x18], R3 ;  /* 0x000018030600b986 */ /* 0x0001e2000c101124 */
[----:B------:R-:W-:Y:S05]  /*eb70*/  @P5 BRA `(.L_x_313) ;  /* 0x00000000000c5947 */ /* 0x000fea0003800000 */
[----:B------:R-:W0:Y:S02]  /*eb80*/  LDG.E.U8 R16, desc[UR36][R14.64+0x19] ;  /* 0x000019240e107981 */ /* 0x000e24000c1e1100 */
[----:B0-----:R-:W-:-:S05]  /*eb90*/  PRMT R3, R16, 0x8880, RZ ;  /* 0x0000888010037816 */ /* 0x001fca00000000ff */
[----:B------:R-:W-:-:S07]  /*eba0*/  IMAD R2, R3, R18, RZ ;  /* 0x0000001203027224 */ /* 0x000fce00078e02ff */
.L_x_313:
[----:B------:R-:W-:Y:S05]  /*ebb0*/  BSYNC B1 ;  /* 0x0000000000017941 */ /* 0x000fea0003800000 */
.L_x_312:
[----:B------:R-:W-:Y:S01]  /*ebc0*/  @!P5 IMAD R37, R37, R17, R2 ;  /* 0x000000112525d224 */ /* 0x000fe200078e0202 */
[----:B------:R-:W-:Y:S04]  /*ebd0*/  BSSY B1, `(.L_x_314) ;  /* 0x0000006000017945 */ /* 0x000fe80003800000 */
[----:B------:R0:W-:Y:S01]  /*ebe0*/  @!P5 STG.E.U8 desc[UR36][R6.64+0x19], R37 ;  /* 0x000019250600d986 */ /* 0x0001e2000c101124 */
[----:B------:R-:W-:Y:S05]  /*ebf0*/  @P6 BRA `(.L_x_315) ;  /* 0x00000000000c6947 */ /* 0x000fea0003800000 */
[----:B------:R-:W0:Y:S02]  /*ec00*/  LDG.E.U8 R16, desc[UR36][R154.64+0x18] ;  /* 0x000018249a107981 */ /* 0x000e24000c1e1100 */
[----:B0-----:R-:W-:-:S05]  /*ec10*/  PRMT R3, R16, 0x8880, RZ ;  /* 0x0000888010037816 */ /* 0x001fca00000000ff */
[----:B------:R-:W-:-:S07]  /*ec20*/  IMAD R2, R3, R18, RZ ;  /* 0x0000001203027224 */ /* 0x000fce00078e02ff */
.L_x_315:
[----:B------:R-:W-:Y:S05]  /*ec30*/  BSYNC B1 ;  /* 0x0000000000017941 */ /* 0x000fea0003800000 */
.L_x_314:
[----:B0-----:R-:W-:Y:S01]  /*ec40*/  @!P6 IMAD R3, R38, R17, R2 ;  /* 0x000000112603e224 */ /* 0x001fe200078e0202 */
[----:B------:R-:W-:Y:S04]  /*ec50*/  BSSY B1, `(.L_x_316) ;  /* 0x0000006000017945 */ /* 0x000fe80003800000 */
[----:B------:R0:W-:Y:S01]  /*ec60*/  @!P6 STG.E.U8 desc[UR36][R8.64+0x18], R3 ;  /* 0x000018030800e986 */ /* 0x0001e2000c101124 */
[----:B------:R-:W-:Y:S05]  /*ec70*/  @P1 BRA `(.L_x_317) ;  /* 0x00000000000c1947 */ /* 0x000fea0003800000 */
[----:B------:R-:W0:Y:S02]  /*ec80*/  LDG.E.U8 R16, desc[UR36][R154.64+0x19] ;  /* 0x000019249a107981 */ /* 0x000e24000c1e1100 */
[----:B0-----:R-:W-:-:S05]  /*ec90*/  PRMT R3, R16, 0x8880, RZ ;  /* 0x0000888010037816 */ /* 0x001fca00000000ff */
[----:B------:R-:W-:-:S07]  /*eca0*/  IMAD R2, R3, R18, RZ ;  /* 0x0000001203027224 */ /* 0x000fce00078e02ff */
.L_x_317:
[----:B------:R-:W-:Y:S05]  /*ecb0*/  BSYNC B1 ;  /* 0x0000000000017941 */ /* 0x000fea0003800000 */
.L_x_316:
        /* <DEDUP_REMOVED lines=12> */
.L_x_319:
[----:B------:R-:W-:Y:S05]  /*ed80*/  BSYNC B1 ;  /* 0x0000000000017941 */ /* 0x000fea0003800000 */
.L_x_318:
[----:B0-----:R-:W-:Y:S01]  /*ed90*/  @!P4 IMAD R3, R40, R17, R2 ;  /* 0x000000112803c224 */ /* 0x001fe200078e0202 */
[----:B------:R-:W-:Y:S04]  /*eda0*/  BSSY B1, `(.L_x_320) ;  /* 0x0000006000017945 */ /* 0x000fe80003800000 */
[----:B------:R0:W-:Y:S01]  /*edb0*/  @!P4 STG.E.U8 desc[UR36][R6.64+0x20], R3 ;  /* 0x000020030600c986 */ /* 0x0001e2000c101124 */
[----:B------:R-:W-:Y:S05]  /*edc0*/  @P3 BRA `(.L_x_321) ;  /* 0x00000000000c3947 */ /* 0x000fea0003800000 */
[----:B------:R-:W0:Y:S02]  /*edd0*/  LDG.E.U8 R16, desc[UR36][R14.64+0x21] ;  /* 0x000021240e107981 */ /* 0x000e24000c1e1100 */
[----:B0-----:R-:W-:-:S05]  /*ede0*/  PRMT R3, R16, 0x8880, RZ ;  /* 0x0000888010037816 */ /* 0x001fca00000000ff */
[----:B------:R-:W-:-:S07]  /*edf0*/  IMAD R2, R3, R18, RZ ;  /* 0x0000001203027224 */ /* 0x000fce00078e02ff */
.L_x_321:
[----:B------:R-:W-:Y:S05]  /*ee00*/  BSYNC B1 ;  /* 0x0000000000017941 */ /* 0x000fea0003800000 */
.L_x_320:
[----:B------:R-:W-:Y:S01]  /*ee10*/  @!P3 IMAD R41, R41, R17, R2 ;  /* 0x000000112929b224 */ /* 0x000fe200078e0202 */
[----:B------:R-:W-:Y:S04]  /*ee20*/  BSSY B1, `(.L_x_322) ;  /* 0x0000006000017945 */ /* 0x000fe80003800000 */
[----:B------:R0:W-:Y:S01]  /*ee30*/  @!P3 STG.E.U8 desc[UR36][R6.64+0x21], R41 ;  /* 0x000021290600b986 */ /* 0x0001e2000c101124 */
[----:B------:R-:W-:Y:S05]  /*ee40*/  @P5 BRA `(.L_x_323) ;  /* 0x00000000000c5947 */ /* 0x000fea0003800000 */
[----:B------:R-:W0:Y:S02]  /*ee50*/  LDG.E.U8 R16, desc[UR36][R154.64+0x20] ;  /* 0x000020249a107981 */ /* 0x000e24000c1e1100 */
[----:B0-----:R-:W-:-:S05]  /*ee60*/  PRMT R3, R16, 0x8880, RZ ;  /* 0x0000888010037816 */ /* 0x001fca00000000ff */
[----:B------:R-:W-:-:S07]  /*ee70*/  IMAD R2, R3, R18, RZ ;  /* 0x0000001203027224 */ /* 0x000fce00078e02ff */
.L_x_323:
[----:B------:R-:W-:Y:S05]  /*ee80*/  BSYNC B1 ;  /* 0x0000000000017941 */ /* 0x000fea0003800000 */
.L_x_322:
[----:B0-----:R-:W-:Y:S01]  /*ee90*/  @!P5 IMAD R3, R42, R17, R2 ;  /* 0x000000112a03d224 */ /* 0x001fe200078e0202 */
[----:B------:R-:W-:Y:S04]  /*eea0*/  BSSY B1, `(.L_x_324) ;  /* 0x0000006000017945 */ /* 0x000fe80003800000 */
[----:B------:R0:W-:Y:S01]  /*eeb0*/  @!P5 STG.E.U8 desc[UR36][R8.64+0x20], R3 ;  /* 0x000020030800d986 */ /* 0x0001e2000c101124 */
[----:B------:R-:W-:Y:S05]  /*eec0*/  @P6 BRA `(.L_x_325) ;  /* 0x00000000000c6947 */ /* 0x000fea0003800000 */
[----:B------:R-:W0:Y:S02]  /*eed0*/  LDG.E.U8 R16, desc[UR36][R154.64+0x21] ;  /* 0x000021249a107981 */ /* 0x000e24000c1e1100 */
[----:B0-----:R-:W-:-:S05]  /*eee0*/  PRMT R3, R16, 0x8880, RZ ;  /* 0x0000888010037816 */ /* 0x001fca00000000ff */
[----:B------:R-:W-:-:S07]  /*eef0*/  IMAD R2, R3, R18, RZ ;  /* 0x0000001203027224 */ /* 0x000fce00078e02ff */
.L_x_325:
[----:B------:R-:W-:Y:S05]  /*ef00*/  BSYNC B1 ;  /* 0x0000000000017941 */ /* 0x000fea0003800000 */
.L_x_324:
[----:B------:R-:W-:Y:S01]  /*ef10*/  @!P6 IMAD R43, R43, R17, R2 ;  /* 0x000000112b2be224 */ /* 0x000fe200078e0202 */
[----:B------:R-:W-:Y:S04]  /*ef20*/  BSSY B1, `(.L_x_326) ;  /* 0x0000006000017945 */ /* 0x000fe80003800000 */
[----:B------:R0:W-:Y:S01]  /*ef30*/  @!P6 STG.E.U8 desc[UR36][R8.64+0x21], R43 ;  /* 0x0000212b0800e986 */ /* 0x0001e2000c101124 */
[----:B------:R-:W-:Y:S05]  /*ef40*/  @P1 BRA `(.L_x_327) ;  /* 0x00000000000c1947 */ /* 0x000fea0003800000 */
[----:B------:R-:W0:Y:S02]  /*ef50*/  LDG.E.U8 R16, desc[UR36][R14.64+0x28] ;  /* 0x000028240e107981 */ /* 0x000e24000c1e1100 */
[----:B0-----:R-:W-:-:S05]  /*ef60*/  PRMT R3, R16, 0x8880, RZ ;  /* 0x0000888010037816 */ /* 0x001fca00000000ff */
[----:B------:R-:W-:-:S07]  /*ef70*/  IMAD R2, R3, R18, RZ ;  /* 0x0000001203027224 */ /* 0x000fce00078e02ff */
.L_x_327:
[----:B------:R-:W-:Y:S05]  /*ef80*/  BSYNC B1 ;  /* 0x0000000000017941 */ /* 0x000fea0003800000 */
.L_x_326:
        /* <DEDUP_REMOVED lines=12> */
.L_x_329:
[----:B------:R-:W-:Y:S05]  /*f050*/  BSYNC B1 ;  /* 0x0000000000017941 */ /* 0x000fea0003800000 */
.L_x_328:
[----:B------:R-:W-:Y:S01]  /*f060*/  @!P4 IMAD R45, R45, R17, R2 ;  /* 0x000000112d2dc224 */ /* 0x000fe200078e0202 */
[----:B------:R-:W-:Y:S04]  /*f070*/  BSSY B1, `(.L_x_330) ;  /* 0x0000006000017945 */ /* 0x000fe80003800000 */
[----:B------:R0:W-:Y:S01]  /*f080*/  @!P4 STG.E.U8 desc[UR36][R6.64+0x29], R45 ;  /* 0x0000292d0600c986 */ /* 0x0001e2000c101124 */
[----:B------:R-:W-:Y:S05]  /*f090*/  @P3 BRA `(.L_x_331) ;  /* 0x00000000000c3947 */ /* 0x000fea0003800000 */
[----:B------:R-:W0:Y:S02]  /*f0a0*/  LDG.E.U8 R16, desc[UR36][R154.64+0x28] ;  /* 0x000028249a107981 */ /* 0x000e24000c1e1100 */
[----:B0-----:R-:W-:-:S05]  /*f0b0*/  PRMT R3, R16, 0x8880, RZ ;  /* 0x0000888010037816 */ /* 0x001fca00000000ff */
[----:B------:R-:W-:-:S07]  /*f0c0*/  IMAD R2, R3, R18, RZ ;  /* 0x0000001203027224 */ /* 0x000fce00078e02ff */
.L_x_331:
[----:B------:R-:W-:Y:S05]  /*f0d0*/  BSYNC B1 ;  /* 0x0000000000017941 */ /* 0x000fea0003800000 */
.L_x_330:
[----:B0-----:R-:W-:Y:S01]  /*f0e0*/  @!P3 IMAD R3, R46, R17, R2 ;  /* 0x000000112e03b224 */ /* 0x001fe200078e0202 */
[----:B------:R-:W-:Y:S04]  /*f0f0*/  BSSY B1, `(.L_x_332) ;  /* 0x0000006000017945 */ /* 0x000fe80003800000 */
[----:B------:R0:W-:Y:S01]  /*f100*/  @!P3 STG.E.U8 desc[UR36][R8.64+0x28], R3 ;  /* 0x000028030800b986 */ /* 0x0001e2000c101124 */
[----:B------:R-:W-:Y:S05]  /*f110*/  @P5 BRA `(.L_x_333) ;  /* 0x00000000000c5947 */ /* 0x000fea0003800000 */
[----:B------:R-:W0:Y:S02]  /*f120*/  LDG.E.U8 R16, desc[UR36][R154.64+0x29] ;  /* 0x000029249a107981 */ /* 0x000e24000c1e1100 */
[----:B0-----:R-:W-:-:S05]  /*f130*/  PRMT R3, R16, 0x8880, RZ ;  /* 0x0000888010037816 */ /* 0x001fca00000000ff */
[----:B------:R-:W-:-:S07]  /*f140*/  IMAD R2, R3, R18, RZ ;  /* 0x0000001203027224 */ /* 0x000fce00078e02ff */
.L_x_333:
[----:B------:R-:W-:Y:S05]  /*f150*/  BSYNC B1 ;  /* 0x0000000000017941 */ /* 0x000fea0003800000 */
.L_x_332:
[----:B------:R-:W-:Y:S01]  /*f160*/  @!P5 IMAD R47, R47, R17, R2 ;  /* 0x000000112f2fd224 */ /* 0x000fe200078e0202 */
[----:B------:R-:W-:Y:S04]  /*f170*/  BSSY B1, `(.L_x_334) ;  /* 0x0000006000017945 */ /* 0x000fe80003800000 */
[----:B------:R0:W-:Y:S01]  /*f180*/  @!P5 STG.E.U8 desc[UR36][R8.64+0x29], R47 ;  /* 0x0000292f0800d986 */ /* 0x0001e2000c101124 */
[----:B------:R-:W-:Y:S05]  /*f190*/  @P6 BRA `(.L_x_335) ;  /* 0x00000000000c6947 */ /* 0x000fea0003800000 */
[----:B------:R-:W0:Y:S02]  /*f1a0*/  LDG.E.U8 R16, desc[UR36][R14.64+0x30] ;  /* 0x000030240e107981 */ /* 0x000e24000c1e1100 */
[----:B0-----:R-:W-:-:S05]  /*f1b0*/  PRMT R3, R16, 0x8880, RZ ;  /* 0x0000888010037816 */ /* 0x001fca00000000ff */
[----:B------:R-:W-:-:S07]  /*f1c0*/  IMAD R2, R3, R18, RZ ;  /* 0x0000001203027224 */ /* 0x000fce00078e02ff */
.L_x_335:
[----:B------:R-:W-:Y:S05]  /*f1d0*/  BSYNC B1 ;  /* 0x0000000000017941 */ /* 0x000fea0003800000 */
.L_x_334:
[----:B0-----:R-:W-:Y:S01]  /*f1e0*/  @!P6 IMAD R3, R48, R17, R2 ;  /* 0x000000113003e224 */ /* 0x001fe200078e0202 */
[----:B------:R-:W-:Y:S04]  /*f1f0*/  BSSY B1, `(.L_x_336) ;  /* 0x0000006000017945 */ /* 0x000fe80003800000 */
[----:B------:R0:W-:Y:S01]  /*f200*/  @!P6 STG.E.U8 desc[UR36][R6.64+0x30], R3 ;  /* 0x000030030600e986 */ /* 0x0001e2000c101124 */
[----:B------:R-:W-:Y:S05]  /*f210*/  @P1 BRA `(.L_x_337) ;  /* 0x00000000000c1947 */ /* 0x000fea0003800000 */
[----:B------:R-:W0:Y:S02]  /*f220*/  LDG.E.U8 R16, desc[UR36][R14.64+0x31] ;  /* 0x000031240e107981 */ /* 0x000e24000c1e1100 */
[----:B0-----:R-:W-:-:S05]  /*f230*/  PRMT R3, R16, 0x8880, RZ ;  /* 0x0000888010037816 */ /* 0x001fca00000000ff */
[----:B------:R-:W-:-:S07]  /*f240*/  IMAD R2, R3, R18, RZ ;  /* 0x0000001203027224 */ /* 0x000fce00078e02ff */
.L_x_337:
[----:B------:R-:W-:Y:S05]  /*f250*/  BSYNC B1 ;  /* 0x0000000000017941 */ /* 0x000fea0003800000 */
.L_x_336:
        /* <DEDUP_REMOVED lines=12> */
.L_x_339:
[----:B------:R-:W-:Y:S05]  /*f320*/  BSYNC B1 ;  /* 0x0000000000017941 */ /* 0x000fea0003800000 */
.L_x_338:
[----:B0-----:R-:W-:Y:S01]  /*f330*/  @!P4 IMAD R3, R50, R17, R2 ;  /* 0x000000113203c224 */ /* 0x001fe200078e0202 */
[----:B------:R-:W-:Y:S04]  /*f340*/  BSSY B1, `(.L_x_340) ;  /* 0x0000006000017945 */ /* 0x000fe80003800000 */
[----:B------:R0:W-:Y:S01]  /*f350*/  @!P4 STG.E.U8 desc[UR36][R8.64+0x30], R3 ;  /* 0x000030030800c986 */ /* 0x0001e2000c101124 */
[----:B------:R-:W-:Y:S05]  /*f360*/  @P3 BRA `(.L_x_341) ;  /* 0x00000000000c3947 */ /* 0x000fea0003800000 */
[----:B------:R-:W0:Y:S02]  /*f370*/  LDG.E.U8 R16, desc[UR36][R154.64+0x31] ;  /* 0x000031249a107981 */ /* 0x000e24000c1e1100 */
[----:B0-----:R-:W-:-:S05]  /*f380*/  PRMT R3, R16, 0x8880, RZ ;  /* 0x0000888010037816 */ /* 0x001fca00000000ff */
[----:B------:R-:W-:-:S07]  /*f390*/  IMAD R2, R3, R18, RZ ;  /* 0x0000001203027224 */ /* 0x000fce00078e02ff */
.L_x_341:
[----:B------:R-:W-:Y:S05]  /*f3a0*/  BSYNC B1 ;  /* 0x0000000000017941 */ /* 0x000fea0003800000 */
.L_x_340:
[----:B------:R-:W-:Y:S01]  /*f3b0*/  @!P3 IMAD R51, R51, R17, R2 ;  /* 0x000000113333b224 */ /* 0x000fe200078e0202 */
[----:B------:R-:W-:Y:S04]  /*f3c0*/  BSSY B1, `(.L_x_342) ;  /* 0x0000006000017945 */ /* 0x000fe80003800000 */
[----:B------:R0:W-:Y:S01]  /*f3d0*/  @!P3 STG.E.U8 desc[UR36][R8.64+0x31], R51 ;  /* 0x000031330800b986 */ /* 0x0001e2000c101124 */
[----:B------:R-:W-:Y:S05]  /*f3e0*/  @P5 BRA `(.L_x_343) ;  /* 0x00000000000c5947 */ /* 0x000fea0003800000 */
[----:B------:R-:W0:Y:S02]  /*f3f0*/  LDG.E.U8 R16, desc[UR36][R14.64+0x38] ;  /* 0x000038240e107981 */ /* 0x000e24000c1e1100 */
[----:B0-----:R-:W-:-:S05]  /*f400*/  PRMT R3, R16, 0x8880, RZ ;  /* 0x0000888010037816 */ /* 0x001fca00000000ff */
[----:B------:R-:W-:-:S07]  /*f410*/  IMAD R2, R3, R18, RZ ;  /* 0x0000001203027224 */ /* 0x000fce00078e02ff */
.L_x_343:
[----:B------:R-:W-:Y:S05]  /*f420*/  BSYNC B1 ;  /* 0x0000000000017941 */ /* 0x000fea0003800000 */
.L_x_342:
[----:B0-----:R-:W-:Y:S01]  /*f430*/  @!P5 IMAD R3, R52, R17, R2 ;  /* 0x000000113403d224 */ /* 0x001fe200078e0202 */
[----:B------:R-:W-:Y:S04]  /*f440*/  BSSY B1, `(.L_x_344) ;  /* 0x0000006000017945 */ /* 0x000fe80003800000 */
[----:B------:R0:W-:Y:S01]  /*f450*/  @!P5 STG.E.U8 desc[UR36][R6.64+0x38], R3 ;  /* 0x000038030600d986 */ /* 0x0001e2000c101124 */
[----:B------:R-:W-:Y:S05]  /*f460*/  @P6 BRA `(.L_x_345) ;  /* 0x00000000000c6947 */ /* 0x000fea0003800000 */
[----:B------:R-:W0:Y:S02]  /*f470*/  LDG.E.U8 R16, desc[UR36][R14.64+0x39] ;  /* 0x000039240e107981 */ /* 0x000e24000c1e1100 */
[----:B0-----:R-:W-:-:S05]  /*f480*/  PRMT R3, R16, 0x8880, RZ ;  /* 0x0000888010037816 */ /* 0x001fca00000000ff */
[----:B------:R-:W-:-:S07]  /*f490*/  IMAD R2, R3, R18, RZ ;  /* 0x0000001203027224 */ /* 0x000fce00078e02ff */
.L_x_345:
[----:B------:R-:W-:Y:S05]  /*f4a0*/  BSYNC B1 ;  /* 0x0000000000017941 */ /* 0x000fea0003800000 */
.L_x_344:
[----:B------:R-:W-:Y:S01]  /*f4b0*/  @!P6 IMAD R53, R53, R17, R2 ;  /* 0x000000113535e224 */ /* 0x000fe200078e0202 */
[----:B------:R-:W-:Y:S04]  /*f4c0*/  BSSY B1, `(.L_x_346) ;  /* 0x0000006000017945 */ /* 0x000fe80003800000 */
[----:B------:R0:W-:Y:S01]  /*f4d0*/  @!P6 STG.E.U8 desc[UR36][R6.64+0x39], R53 ;  /* 0x000039350600e986 */ /* 0x0001e2000c101124 */
[----:B------:R-:W-:Y:S05]  /*f4e0*/  @P1 BRA `(.L_x_347) ;  /* 0x00000000000c1947 */ /* 0x000fea0003800000 */
[----:B------:R-:W0:Y:S02]  /*f4f0*/  LDG.E.U8 R16, desc[UR36][R154.64+0x38] ;  /* 0x000038249a107981 */ /* 0x000e24000c1e1100 */
[----:B0-----:R-:W-:-:S05]  /*f500*/  PRMT R3, R16, 0x8880, RZ ;  /* 0x0000888010037816 */ /* 0x001fca00000000ff */
[----:B------:R-:W-:-:S07]  /*f510*/  IMAD R2, R3, R18, RZ ;  /* 0x0000001203027224 */ /* 0x000fce00078e02ff */
.L_x_347:
[----:B------:R-:W-:Y:S05]  /*f520*/  BSYNC B1 ;  /* 0x0000000000017941 */ /* 0x000fea0003800000 */
.L_x_346:
        /* <DEDUP_REMOVED lines=12> */
.L_x_349:
[----:B------:R-:W-:Y:S05]  /*f5f0*/  BSYNC B1 ;  /* 0x0000000000017941 */ /* 0x000fea0003800000 */
.L_x_348:
[----:B------:R-:W-:Y:S01]  /*f600*/  @!P4 IMAD R55, R55, R17, R2 ;  /* 0x000000113737c224 */ /* 0x000fe200078e0202 */
[----:B------:R-:W-:Y:S04]  /*f610*/  BSSY B1, `(.L_x_350) ;  /* 0x0000006000017945 */ /* 0x000fe80003800000 */
[----:B------:R0:W-:Y:S01]  /*f620*/  @!P4 STG.E.U8 desc[UR36][R8.64+0x39], R55 ;  /* 0x000039370800c986 */ /* 0x0001e2000c101124 */
[----:B------:R-:W-:Y:S05]  /*f630*/  @P3 BRA `(.L_x_351) ;  /* 0x00000000000c3947 */ /* 0x000fea0003800000 */
[----:B------:R-:W0:Y:S02]  /*f640*/  LDG.E.U8 R16, desc[UR36][R14.64+0x40] ;  /* 0x000040240e107981 */ /* 0x000e24000c1e1100 */
[----:B0-----:R-:W-:-:S05]  /*f650*/  PRMT R3, R16, 0x8880, RZ ;  /* 0x0000888010037816 */ /* 0x001fca00000000ff */
[----:B------:R-:W-:-:S07]  /*f660*/  IMAD R2, R3, R18, RZ ;  /* 0x0000001203027224 */ /* 0x000fce00078e02ff */
.L_x_351:
[----:B------:R-:W-:Y:S05]  /*f670*/  BSYNC B1 ;  /* 0x0000000000017941 */ /* 0x000fea0003800000 */
.L_x_350:
[----:B0-----:R-:W-:Y:S01]  /*f680*/  @!P3 IMAD R3, R56, R17, R2 ;  /* 0x000000113803b224 */ /* 0x001fe200078e0202 */
[----:B------:R-:W-:Y:S04]  /*f690*/  BSSY B1, `(.L_x_352) ;  /* 0x0000006000017945 */ /* 0x000fe80003800000 */
[----:B------:R0:W-:Y:S01]  /*f6a0*/  @!P3 STG.E.U8 desc[UR36][R6.64+0x40], R3 ;  /* 0x000040030600b986 */ /* 0x0001e2000c101124 */
[----:B------:R-:W-:Y:S05]  /*f6b0*/  @P5 BRA `(.L_x_353) ;  /* 0x00000000000c5947 */ /* 0x000fea0003800000 */
[----:B------:R-:W0:Y:S02]  /*f6c0*/  LDG.E.U8 R16, desc[UR36][R14.64+0x41] ;  /* 0x000041240e107981 */ /* 0x000e24000c1e1100 */
[----:B0-----:R-:W-:-:S05]  /*f6d0*/  PRMT R3, R16, 0x8880, RZ ;  /* 0x0000888010037816 */ /* 0x001fca00000000ff */
[----:B------:R-:W-:-:S07]  /*f6e0*/  IMAD R2, R3, R18, RZ ;  /* 0x0000001203027224 */ /* 0x000fce00078e02ff */
.L_x_353:
[----:B------:R-:W-:Y:S05]  /*f6f0*/  BSYNC B1 ;  /* 0x0000000000017941 */ /* 0x000fea0003800000 */
.L_x_352:
[----:B------:R-:W-:Y:S01]  /*f700*/  @!P5 IMAD R57, R57, R17, R2 ;  /* 0x000000113939d224 */ /* 0x000fe200078e0202 */
[----:B------:R-:W-:Y:S04]  /*f710*/  BSSY B1, `(.L_x_354) ;  /* 0x0000006000017945 */ /* 0x000fe80003800000 */
[----:B------:R0:W-:Y:S01]  /*f720*/  @!P5 STG.E.U8 desc[UR36][R6.64+0x41], R57 ;  /* 0x000041390600d986 */ /* 0x0001e2000c101124 */
[----:B------:R-:W-:Y:S05]  /*f730*/  @P6 BRA `(.L_x_355) ;  /* 0x00000000000c6947 */ /* 0x000fea0003800000 */
[----:B------:R-:W0:Y:S02]  /*f740*/  LDG.E.U8 R16, desc[UR36][R154.64+0x40] ;  /* 0x000040249a107981 */ /* 0x000e24000c1e1100 */
[----:B0-----:R-:W-:-:S05]  /*f750*/  PRMT R3, R16, 0x8880, RZ ;  /* 0x0000888010037816 */ /* 0x001fca00000000ff */
[----:B------:R-:W-:-:S07]  /*f760*/  IMAD R2, R3, R18, RZ ;  /* 0x0000001203027224 */ /* 0x000fce00078e02ff */
.L_x_355:
[----:B------:R-:W-:Y:S05]  /*f770*/  BSYNC B1 ;  /* 0x0000000000017941 */ /* 0x000fea0003800000 */
.L_x_354:
[----:B0-----:R-:W-:Y:S01]  /*f780*/  @!P6 IMAD R3, R58, R17, R2 ;  /* 0x000000113a03e224 */ /* 0x001fe200078e0202 */
[----:B------:R-:W-:Y:S04]  /*f790*/  BSSY B1, `(.L_x_356) ;  /* 0x0000006000017945 */ /* 0x000fe80003800000 */
[----:B------:R0:W-:Y:S01]  /*f7a0*/  @!P6 STG.E.U8 desc[UR36][R8.64+0x40], R3 ;  /* 0x000040030800e986 */ /* 0x0001e2000c101124 */
[----:B------:R-:W-:Y:S05]  /*f7b0*/  @P1 BRA `(.L_x_357) ;  /* 0x00000000000c1947 */ /* 0x000fea0003800000 */
[----:B------:R-:W0:Y:S02]  /*f7c0*/  LDG.E.U8 R16, desc[UR36][R154.64+0x41] ;  /* 0x000041249a107981 */ /* 0x000e24000c1e1100 */
[----:B0-----:R-:W-:-:S05]  /*f7d0*/  PRMT R3, R16, 0x8880, RZ ;  /* 0x0000888010037816 */ /* 0x001fca00000000ff */
[----:B------:R-:W-:-:S07]  /*f7e0*/  IMAD R2, R3, R18, RZ ;  /* 0x0000001203027224 */ /* 0x000fce00078e02ff */
.L_x_357:
[----:B------:R-:W-:Y:S05]  /*f7f0*/  BSYNC B1 ;  /* 0x0000000000017941 */ /* 0x000fea0003800000 */
.L_x_356:
        /* <DEDUP_REMOVED lines=12> */
.L_x_359:
[----:B------:R-:W-:Y:S05]  /*f8c0*/  BSYNC B1 ;  /* 0x0000000000017941 */ /* 0x000fea0003800000 */
.L_x_358:
[----:B0-----:R-:W-:Y:S01]  /*f8d0*/  @!P4 IMAD R3, R60, R17, R2 ;  /* 0x000000113c03c224 */ /* 0x001fe200078e0202 */
[----:B------:R-:W-:Y:S04]  /*f8e0*/  BSSY B1, `(.L_x_360) ;  /* 0x0000006000017945 */ /* 0x000fe80003800000 */
[----:B------:R0:W-:Y:S01]  /*f8f0*/  @!P4 STG.E.U8 desc[UR36][R6.64+0x48], R3 ;  /* 0x000048030600c986 */ /* 0x0001e2000c101124 */
[----:B------:R-:W-:Y:S05]  /*f900*/  @P3 BRA `(.L_x_361) ;  /* 0x00000000000c3947 */ /* 0x000fea0003800000 */
[----:B------:R-:W0:Y:S02]  /*f910*/  LDG.E.U8 R16, desc[UR36][R14.64+0x49] ;  /* 0x000049240e107981 */ /* 0x000e24000c1e1100 */
[----:B0-----:R-:W-:-:S05]  /*f920*/  PRMT R3, R16, 0x8880, RZ ;  /* 0x0000888010037816 */ /* 0x001fca00000000ff */
[----:B------:R-:W-:-:S07]  /*f930*/  IMAD R2, R3, R18, RZ ;  /* 0x0000001203027224 */ /* 0x000fce00078e02ff */
.L_x_361:
[----:B------:R-:W-:Y:S05]  /*f940*/  BSYNC B1 ;  /* 0x0000000000017941 */ /* 0x000fea0003800000 */
.L_x_360:
[----:B------:R-:W-:Y:S01]  /*f950*/  @!P3 IMAD R61, R61, R17, R2 ;  /* 0x000000113d3db224 */ /* 0x000fe200078e0202 */
[----:B------:R-:W-:Y:S04]  /*f960*/  BSSY B1, `(.L_x_362) ;  /* 0x0000006000017945 */ /* 0x000fe80003800000 */
[----:B------:R0:W-:Y:S01]  /*f970*/  @!P3 STG.E.U8 desc[UR36][R6.64+0x49], R61 ;  /* 0x0000493d0600b986 */ /* 0x0001e2000c101124 */
[----:B------:R-:W-:Y:S05]  /*f980*/  @P5 BRA `(.L_x_363) ;  /* 0x00000000000c5947 */ /* 0x000fea0003800000 */
[----:B------:R-:W0:Y:S02]  /*f990*/  LDG.E.U8 R16, desc[UR36][R154.64+0x48] ;  /* 0x000048249a107981 */ /* 0x000e24000c1e1100 */
[----:B0-----:R-:W-:-:S05]  /*f9a0*/  PRMT R3, R16, 0x8880, RZ ;  /* 0x0000888010037816 */ /* 0x001fca00000000ff */
[----:B------:R-:W-:-:S07]  /*f9b0*/  IMAD R2, R3, R18, RZ ;  /* 0x0000001203027224 */ /* 0x000fce00078e02ff */
.L_x_363:
[----:B------:R-:W-:Y:S05]  /*f9c0*/  BSYNC B1 ;  /* 0x0000000000017941 */ /* 0x000fea0003800000 */
.L_x_362:
[----:B0-----:R-:W-:Y:S01]  /*f9d0*/  @!P5 IMAD R3, R62, R17, R2 ;  /* 0x000000113e03d224 */ /* 0x001fe200078e0202 */
[----:B------:R-:W-:Y:S04]  /*f9e0*/  BSSY B1, `(.L_x_364) ;  /* 0x0000006000017945 */ /* 0x000fe80003800000 */
[----:B------:R0:W-:Y:S01]  /*f9f0*/  @!P5 STG.E.U8 desc[UR36][R8.64+0x48], R3 ;  /* 0x000048030800d986 */ /* 0x0001e2000c101124 */
[----:B------:R-:W-:Y:S05]  /*fa00*/  @P6 BRA `(.L_x_365) ;  /* 0x00000000000c6947 */ /* 0x000fea0003800000 */
[----:B------:R-:W0:Y:S02]  /*fa10*/  LDG.E.U8 R16, desc[UR36][R154.64+0x49] ;  /* 0x000049249a107981 */ /* 0x000e24000c1e1100 */
[----:B0-----:R-:W-:-:S05]  /*fa20*/  PRMT R3, R16, 0x8880, RZ ;  /* 0x0000888010037816 */ /* 0x001fca00000000ff */
[----:B------:R-:W-:-:S07]  /*fa30*/  IMAD R2, R3, R18, RZ ;  /* 0x0000001203027224 */ /* 0x000fce00078e02ff */
.L_x_365:
[----:B------:R-:W-:Y:S05]  /*fa40*/  BSYNC B1 ;  /* 0x0000000000017941 */ /* 0x000fea0003800000 */
.L_x_364:
[----:B------:R-:W-:Y:S01]  /*fa50*/  @!P6 IMAD R63, R63, R17, R2 ;  /* 0x000000113f3fe224 */ /* 0x000fe200078e0202 */
[----:B------:R-:W-:Y:S04]  /*fa60*/  BSSY B1, `(.L_x_366) ;  /* 0x0000006000017945 */ /* 0x000fe80003800000 */
[----:B------:R0:W-:Y:S01]  /*fa70*/  @!P6 STG.E.U8 desc[UR36][R8.64+0x49], R63 ;  /* 0x0000493f0800e986 */ /* 0x0001e2000c101124 */
[----:B------:R-:W-:Y:S05]  /*fa80*/  @P1 BRA `(.L_x_367) ;  /* 0x00000000000c1947 */ /* 0x000fea0003800000 */
[----:B------:R-:W0:Y:S02]  /*fa90*/  LDG.E.U8 R16, desc[UR36][R14.64+0x50] ;  /* 0x000050240e107981 */ /* 0x000e24000c1e1100 */
[----:B0-----:R-:W-:-:S05]  /*faa0*/  PRMT R3, R16, 0x8880, RZ ;  /* 0x0000888010037816 */ /* 0x001fca00000000ff */
[----:B------:R-:W-:-:S07]  /*fab0*/  IMAD R2, R3, R18, RZ ;  /* 0x0000001203027224 */ /* 0x000fce00078e02ff */
.L_x_367:
[----:B------:R-:W-:Y:S05]  /*fac0*/  BSYNC B1 ;  /* 0x0000000000017941 */ /* 0x000fea0003800000 */
.L_x_366:
        /* <DEDUP_REMOVED lines=12> */
.L_x_369:
[----:B------:R-:W-:Y:S05]  /*fb90*/  BSYNC B1 ;  /* 0x0000000000017941 */ /* 0x000fea0003800000 */
.L_x_368:
[----:B------:R-:W-:Y:S01]  /*fba0*/  @!P4 IMAD R65, R65, R17, R2 ;  /* 0x000000114141c224 */ /* 0x000fe200078e0202 */
[----:B------:R-:W-:Y:S04]  /*fbb0*/  BSSY B1, `(.L_x_370) ;  /* 0x0000006000017945 */ /* 0x000fe80003800000 */
[----:B------:R0:W-:Y:S01]  /*fbc0*/  @!P4 STG.E.U8 desc[UR36][R6.64+0x51], R65 ;  /* 0x000051410600c986 */ /* 0x0001e2000c101124 */
[----:B------:R-:W-:Y:S05]  /*fbd0*/  @P3 BRA `(.L_x_371) ;  /* 0x00000000000c3947 */ /* 0x000fea0003800000 */
[----:B------:R-:W0:Y:S02]  /*fbe0*/  LDG.E.U8 R16, desc[UR36][R154.64+0x50] ;  /* 0x000050249a107981 */ /* 0x000e24000c1e1100 */
[----:B0-----:R-:W-:-:S05]  /*fbf0*/  PRMT R3, R16, 0x8880, RZ ;  /* 0x0000888010037816 */ /* 0x001fca00000000ff */
[----:B------:R-:W-:-:S07]  /*fc00*/  IMAD R2, R3, R18, RZ ;  /* 0x0000001203027224 */ /* 0x000fce00078e02ff */
.L_x_371:
[----:B------:R-:W-:Y:S05]  /*fc10*/  BSYNC B1 ;  /* 0x0000000000017941 */ /* 0x000fea0003800000 */
.L_x_370:
[----:B0-----:R-:W-:Y:S01]  /*fc20*/  @!P3 IMAD R3, R66, R17, R2 ;  /* 0x000000114203b224 */ /* 0x001fe200078e0202 */
[----:B------:R-:W-:Y:S04]  /*fc30*/  BSSY B1, `(.L_x_372) ;  /* 0x0000006000017945 */ /* 0x000fe80003800000 */
[----:B------:R0:W-:Y:S01]  /*fc40*/  @!P3 STG.E.U8 desc[UR36][R8.64+0x50], R3 ;  /* 0x000050030800b986 */ /* 0x0001e2000c101124 */
[----:B------:R-:W-:Y:S05]  /*fc50*/  @P5 BRA `(.L_x_373) ;  /* 0x00000000000c5947 */ /* 0x000fea0003800000 */
[----:B------:R-:W0:Y:S02]  /*fc60*/  LDG.E.U8 R16, desc[UR36][R154.64+0x51] ;  /* 0x000051249a107981 */ /* 0x000e24000c1e1100 */
[----:B0-----:R-:W-:-:S05]  /*fc70*/  PRMT R3, R16, 0x8880, RZ ;  /* 0x0000888010037816 */ /* 0x001fca00000000ff */
[----:B------:R-:W-:-:S07]  /*fc80*/  IMAD R2, R3, R18, RZ ;  /* 0x0000001203027224 */ /* 0x000fce00078e02ff */
.L_x_373:
[----:B------:R-:W-:Y:S05]  /*fc90*/  BSYNC B1 ;  /* 0x0000000000017941 */ /* 0x000fea0003800000 */
.L_x_372:
[----:B------:R-:W-:Y:S01]  /*fca0*/  @!P5 IMAD R67, R67, R17, R2 ;  /* 0x000000114343d224 */ /* 0x000fe200078e0202 */
[----:B------:R-:W-:Y:S04]  /*fcb0*/  BSSY B1, `(.L_x_374) ;  /* 0x0000006000017945 */ /* 0x000fe80003800000 */
[----:B------:R0:W-:Y:S01]  /*fcc0*/  @!P5 STG.E.U8 desc[UR36][R8.64+0x51], R67 ;  /* 0x000051430800d986 */ /* 0x0001e2000c101124 */
[----:B------:R-:W-:Y:S05]  /*fcd0*/  @P6 BRA `(.L_x_375) ;  /* 0x00000000000c6947 */ /* 0x000fea0003800000 */
[----:B------:R-:W0:Y:S02]  /*fce0*/  LDG.E.U8 R16, desc[UR36][R14.64+0x58] ;  /* 0x000058240e107981 */ /* 0x000e24000c1e1100 */
[----:B0-----:R-:W-:-:S05]  /*fcf0*/  PRMT R3, R16, 0x8880, RZ ;  /* 0x0000888010037816 */ /* 0x001fca00000000ff */
[----:B------:R-:W-:-:S07]  /*fd00*/  IMAD R2, R3, R18, RZ ;  /* 0x0000001203027224 */ /* 0x000fce00078e02ff */
.L_x_375:
[----:B------:R-:W-:Y:S05]  /*fd10*/  BSYNC B1 ;  /* 0x0000000000017941 */ /* 0x000fea0003800000 */
.L_x_374:
[----:B0-----:R-:W-:Y:S01]  /*fd20*/  @!P6 IMAD R3, R68, R17, R2 ;  /* 0x000000114403e224 */ /* 0x001fe200078e0202 */
[----:B------:R-:W-:Y:S04]  /*fd30*/  BSSY B1, `(.L_x_376) ;  /* 0x0000006000017945 */ /* 0x000fe80003800000 */
[----:B------:R0:W-:Y:S01]  /*fd40*/  @!P6 STG.E.U8 desc[UR36][R6.64+0x58], R3 ;  /* 0x000058030600e986 */ /* 0x0001e2000c101124 */
[----:B------:R-:W-:Y:S05]  /*fd50*/  @P1 BRA `(.L_x_377) ;  /* 0x00000000000c1947 */ /* 0x000fea0003800000 */
[----:B------:R-:W0:Y:S02]  /*fd60*/  LDG.E.U8 R16, desc[UR36][R14.64+0x59] ;  /* 0x000059240e107981 */ /* 0x000e24000c1e1100 */
[----:B0-----:R-:W-:-:S05]  /*fd70*/  PRMT R3, R16, 0x8880, RZ ;  /* 0x0000888010037816 */ /* 0x001fca00000000ff */
[----:B------:R-:W-:-:S07]  /*fd80*/  IMAD R2, R3, R18, RZ ;  /* 0x0000001203027224 */ /* 0x000fce00078e02ff */
.L_x_377:
[----:B------:R-:W-:Y:S05]  /*fd90*/  BSYNC B1 ;  /* 0x0000000000017941 */ /* 0x000fea0003800000 */
.L_x_376:
        /* <DEDUP_REMOVED lines=12> */
.L_x_379:
[----:B------:R-:W-:Y:S05]  /*fe60*/  BSYNC B1 ;  /* 0x0000000000017941 */ /* 0x000fea0003800000 */
.L_x_378:
[----:B0-----:R-:W-:Y:S01]  /*fe70*/  @!P4 IMAD R3, R70, R17, R2 ;  /* 0x000000114603c224 */ /* 0x001fe200078e0202 */
[----:B------:R-:W-:Y:S04]  /*fe80*/  BSSY B1, `(.L_x_380) ;  /* 0x0000006000017945 */ /* 0x000fe80003800000 */
[----:B------:R0:W-:Y:S01]  /*fe90*/  @!P4 STG.E.U8 desc[UR36][R8.64+0x58], R3 ;  /* 0x000058030800c986 */ /* 0x0001e2000c101124 */
[----:B------:R-:W-:Y:S05]  /*fea0*/  @P3 BRA `(.L_x_381) ;  /* 0x00000000000c3947 */ /* 0x000fea0003800000 */
[----:B------:R-:W0:Y:S02]  /*feb0*/  LDG.E.U8 R16, desc[UR36][R154.64+0x59] ;  /* 0x000059249a107981 */ /* 0x000e24000c1e1100 */
[----:B0-----:R-:W-:-:S05]  /*fec0*/  PRMT R3, R16, 0x8880, RZ ;  /* 0x0000888010037816 */ /* 0x001fca00000000ff */
[----:B------:R-:W-:-:S07]  /*fed0*/  IMAD R2, R3, R18, RZ ;  /* 0x0000001203027224 */ /* 0x000fce00078e02ff */
.L_x_381:
[----:B------:R-:W-:Y:S05]  /*fee0*/  BSYNC B1 ;  /* 0x0000000000017941 */ /* 0x000fea0003800000 */
.L_x_380:
[----:B------:R-:W-:Y:S01]  /*fef0*/  @!P3 IMAD R71, R71, R17, R2 ;  /* 0x000000114747b224 */ /* 0x000fe200078e0202 */
[----:B------:R-:W-:Y:S04]  /*ff00*/  BSSY B1, `(.L_x_382) ;  /* 0x0000006000017945 */ /* 0x000fe80003800000 */
[----:B------:R0:W-:Y:S01]  /*ff10*/  @!P3 STG.E.U8 desc[UR36][R8.64+0x59], R71 ;  /* 0x000059470800b986 */ /* 0x0001e2000c101124 */
[----:B------:R-:W-:Y:S05]  /*ff20*/  @P5 BRA `(.L_x_383) ;  /* 0x00000000000c5947 */ /* 0x000fea0003800000 */
[----:B------:R-:W0:Y:S02]  /*ff30*/  LDG.E.U8 R16, desc[UR36][R14.64+0x60] ;  /* 0x000060240e107981 */ /* 0x000e24000c1e1100 */
[----:B0-----:R-:W-:-:S05]  /*ff40*/  PRMT R3, R16, 0x8880, RZ ;  /* 0x0000888010037816 */ /* 0x001fca00000000ff */
[----:B------:R-:W-:-:S07]  /*ff50*/  IMAD R2, R3, R18, RZ ;  /* 0x0000001203027224 */ /* 0x000fce00078e02ff */
.L_x_383:
[----:B------:R-:W-:Y:S05]  /*ff60*/  BSYNC B1 ;  /* 0x0000000000017941 */ /* 0x000fea0003800000 */
.L_x_382:
[----:B0-----:R-:W-:Y:S01]  /*ff70*/  @!P5 IMAD R3, R72, R17, R2 ;  /* 0x000000114803d224 */ /* 0x001fe200078e0202 */
[----:B------:R-:W-:Y:S04]  /*ff80*/  BSSY B1, `(.L_x_384) ;  /* 0x0000006000017945 */ /* 0x000fe80003800000 */
[----:B------:R0:W-:Y:S01]  /*ff90*/  @!P5 STG.E.U8 desc[UR36][R6.64+0x60], R3 ;  /* 0x000060030600d986 */ /* 0x0001e2000c101124 */
[----:B------:R-:W-:Y:S05]  /*ffa0*/  @P6 BRA `(.L_x_385) ;  /* 0x00000000000c6947 */ /* 0x000fea0003800000 */
[----:B------:R-:W0:Y:S02]  /*ffb0*/  LDG.E.U8 R16, desc[UR36][R14.64+0x61] ;  /* 0x000061240e107981 */ /* 0x000e24000c1e1100 */
[----:B0-----:R-:W-:-:S05]  /*ffc0*/  PRMT R3, R16, 0x8880, RZ ;  /* 0x0000888010037816 */ /* 0x001fca00000000ff */
[----:B------:R-:W-:-:S07]  /*ffd0*/  IMAD R2, R3, R18, RZ ;  /* 0x0000001203027224 */ /* 0x000fce00078e02ff */
.L_x_385:
[----:B------:R-:W-:Y:S05]  /*ffe0*/  BSYNC B1 ;  /* 0x0000000000017941 */ /* 0x000fea0003800000 */
.L_x_384:
[----:B------:R-:W-:Y:S01]  /*fff0*/  @!P6 IMAD R73, R73, R17, R2 ;  /* 0x000000114949e224 */ /* 0x000fe200078e0202 */
[----:B------:R-:W-:Y:S04]  /*10000*/  BSSY B1, `(.L_x_386) ;  /* 0x0000006000017945 */ /* 0x000fe80003800000 */
[----:B------:R0:W-:Y:S01]  /*10010*/  @!P6 STG.E.U8 desc[UR36][R6.64+0x61], R73 ;  /* 0x000061490600e986 */ /* 0x0001e2000c101124 */
[----:B------:R-:W-:Y:S05]  /*10020*/  @P1 BRA `(.L_x_387) ;  /* 0x00000000000c1947 */ /* 0x000fea0003800000 */
[----:B------:R-:W0:Y:S02]  /*10030*/  LDG.E.U8 R16, desc[UR36][R154.64+0x60] ;  /* 0x000060249a107981 */ /* 0x000e24000c1e1100 */
[----:B0-----:R-:W-:-:S05]  /*10040*/  PRMT R3, R16, 0x8880, RZ ;  /* 0x0000888010037816 */ /* 0x001fca00000000ff */
[----:B------:R-:W-:-:S07]  /*10050*/  IMAD R2, R3, R18, RZ ;  /* 0x0000001203027224 */ /* 0x000fce00078e02ff */
.L_x_387:
[----:B------:R-:W-:Y:S05]  /*10060*/  BSYNC B1 ;  /* 0x0000000000017941 */ /* 0x000fea0003800000 */
.L_x_386:
        /* <DEDUP_REMOVED lines=12> */
.L_x_389:
[----:B------:R-:W-:Y:S05]  /*10130*/  BSYNC B1 ;  /* 0x0000000000017941 */ /* 0x000fea0003800000 */
.L_x_388:
[----:B------:R-:W-:Y:S01]  /*10140*/  @!P4 IMAD R75, R75, R17, R2 ;  /* 0x000000114b4bc224 */ /* 0x000fe200078e0202 */
[----:B------:R-:W-:Y:S04]  /*10150*/  BSSY B1, `(.L_x_390) ;  /* 0x0000006000017945 */ /* 0x000fe80003800000 */
[----:B------:R0:W-:Y:S01]  /*10160*/  @!P4 STG.E.U8 desc[UR36][R8.64+0x61], R75 ;  /* 0x0000614b0800c986 */ /* 0x0001e2000c101124 */
[----:B------:R-:W-:Y:S05]  /*10170*/  @P3 BRA `(.L_x_391) ;  /* 0x00000000000c3947 */ /* 0x000fea0003800000 */
[----:B------:R-:W0:Y:S02]  /*10180*/  LDG.E.U8 R16, desc[UR36][R14.64+0x68] ;  /* 0x000068240e107981 */ /* 0x000e24000c1e1100 */
[----:B0-----:R-:W-:-:S05]  /*10190*/  PRMT R3, R16, 0x8880, RZ ;  /* 0x0000888010037816 */ /* 0x001fca00000000ff */
[----:B------:R-:W-:-:S07]  /*101a0*/  IMAD R2, R3, R18, RZ ;  /* 0x0000001203027224 */ /* 0x000fce00078e02ff */
.L_x_391:
[----:B------:R-:W-:Y:S05]  /*101b0*/  BSYNC B1 ;  /* 0x0000000000017941 */ /* 0x000fea0003800000 */
.L_x_390:
[----:B0-----:R-:W-:Y:S01]  /*101c0*/  @!P3 IMAD R3, R76, R17, R2 ;  /* 0x000000114c03b224 */ /* 0x001fe200078e0202 */
[----:B------:R-:W-:Y:S04]  /*101d0*/  BSSY B1, `(.L_x_392) ;  /* 0x0000006000017945 */ /* 0x000fe80003800000 */
[----:B------:R0:W-:Y:S01]  /*101e0*/  @!P3 STG.E.U8 desc[UR36][R6.64+0x68], R3 ;  /* 0x000068030600b986 */ /* 0x0001e2000c101124 */
[----:B------:R-:W-:Y:S05]  /*101f0*/  @P5 BRA `(.L_x_393) ;  /* 0x00000000000c5947 */ /* 0x000fea0003800000 */
[----:B------:R-:W0:Y:S02]  /*10200*/  LDG.E.U8 R16, desc[UR36][R14.64+0x69] ;  /* 0x000069240e107981 */ /* 0x000e24000c1e1100 */
[----:B0-----:R-:W-:-:S05]  /*10210*/  PRMT R3, R16, 0x8880, RZ ;  /* 0x0000888010037816 */ /* 0x001fca00000000ff */
[----:B------:R-:W-:-:S07]  /*10220*/  IMAD R2, R3, R18, RZ ;  /* 0x0000001203027224 */ /* 0x000fce00078e02ff */
.L_x_393:
[----:B------:R-:W-:Y:S05]  /*10230*/  BSYNC B1 ;  /* 0x0000000000017941 */ /* 0x000fea0003800000 */
.L_x_392:
[----:B------:R-:W-:Y:S01]  /*10240*/  @!P5 IMAD R77, R77, R17, R2 ;  /* 0x000000114d4dd224 */ /* 0x000fe200078e0202 */
[----:B------:R-:W-:Y:S04]  /*10250*/  BSSY B1, `(.L_x_394) ;  /* 0x0000006000017945 */ /* 0x000fe80003800000 */
[----:B------:R0:W-:Y:S01]  /*10260*/  @!P5 STG.E.U8 desc[UR36][R6.64+0x69], R77 ;  /* 0x0000694d0600d986 */ /* 0x0001e2000c101124 */
[----:B------:R-:W-:Y:S05]  /*10270*/  @P6 BRA `(.L_x_395) ;  /* 0x00000000000c6947 */ /* 0x000fea0003800000 */
[----:B------:R-:W0:Y:S02]  /*10280*/  LDG.E.U8 R16, desc[UR36][R154.64+0x68] ;  /* 0x000068249a107981 */ /* 0x000e24000c1e1100 */
[----:B0-----:R-:W-:-:S05]  /*10290*/  PRMT R3, R16, 0x8880, RZ ;  /* 0x0000888010037816 */ /* 0x001fca00000000ff */
[----:B------:R-:W-:-:S07]  /*102a0*/  IMAD R2, R3, R18, RZ ;  /* 0x0000001203027224 */ /* 0x000fce00078e02ff */
.L_x_395:
[----:B------:R-:W-:Y:S05]  /*102b0*/  BSYNC B1 ;  /* 0x0000000000017941 */ /* 0x000fea0003800000 */
.L_x_394:
[----:B0-----:R-:W-:Y:S01]  /*102c0*/  @!P6 IMAD R3, R78, R17, R2 ;  /* 0x000000114e03e224 */ /* 0x001fe200078e0202 */
[----:B------:R-:W-:Y:S04]  /*102d0*/  BSSY B1, `(.L_x_396) ;  /* 0x0000006000017945 */ /* 0x000fe80003800000 */
[----:B------:R0:W-:Y:S01]  /*102e0*/  @!P6 STG.E.U8 desc[UR36][R8.64+0x68], R3 ;  /* 0x000068030800e986 */ /* 0x0001e2000c101124 */
[----:B------:R-:W-:Y:S05]  /*102f0*/  @P1 BRA `(.L_x_397) ;  /* 0x00000000000c1947 */ /* 0x000fea0003800000 */
[----:B------:R-:W0:Y:S02]  /*10300*/  LDG.E.U8 R16, desc[UR36][R154.64+0x69] ;  /* 0x000069249a107981 */ /* 0x000e24000c1e1100 */
[----:B0-----:R-:W-:-:S05]  /*10310*/  PRMT R3, R16, 0x8880, RZ ;  /* 0x0000888010037816 */ /* 0x001fca00000000ff */
[----:B------:R-:W-:-:S07]  /*10320*/  IMAD R2, R3, R18, RZ ;  /* 0x0000001203027224 */ /* 0x000fce00078e02ff */
.L_x_397:
[----:B------:R-:W-:Y:S05]  /*10330*/  BSYNC B1 ;  /* 0x0000000000017941 */ /* 0x000fea0003800000 */
.L_x_396:
        /* <DEDUP_REMOVED lines=12> */
.L_x_399:
[----:B------:R-:W-:Y:S05]  /*10400*/  BSYNC B1 ;  /* 0x0000000000017941 */ /* 0x000fea0003800000 */
.L_x_398:
[----:B0-----:R-:W-:Y:S01]  /*10410*/  @!P4 IMAD R3, R80, R17, R2 ;  /* 0x000000115003c224 */ /* 0x001fe200078e0202 */
[----:B------:R-:W-:Y:S04]  /*10420*/  BSSY B1, `(.L_x_400) ;  /* 0x0000006000017945 */ /* 0x000fe80003800000 */
[----:B------:R0:W-:Y:S01]  /*10430*/  @!P4 STG.E.U8 desc[UR36][R6.64+0x70], R3 ;  /* 0x000070030600c986 */ /* 0x0001e2000c101124 */
[----:B------:R-:W-:Y:S05]  /*10440*/  @P3 BRA `(.L_x_401) ;  /* 0x00000000000c3947 */ /* 0x000fea0003800000 */
[----:B------:R-:W0:Y:S02]  /*10450*/  LDG.E.U8 R16, desc[UR36][R14.64+0x71] ;  /* 0x000071240e107981 */ /* 0x000e24000c1e1100 */
[----:B0-----:R-:W-:-:S05]  /*10460*/  PRMT R3, R16, 0x8880, RZ ;  /* 0x0000888010037816 */ /* 0x001fca00000000ff */
[----:B------:R-:W-:-:S07]  /*10470*/  IMAD R2, R3, R18, RZ ;  /* 0x0000001203027224 */ /* 0x000fce00078e02ff */
.L_x_401:
[----:B------:R-:W-:Y:S05]  /*10480*/  BSYNC B1 ;  /* 0x0000000000017941 */ /* 0x000fea0003800000 */
.L_x_400:
[----:B------:R-:W-:Y:S01]  /*10490*/  @!P3 IMAD R81, R81, R17, R2 ;  /* 0x000000115151b224 */ /* 0x000fe200078e0202 */
[----:B------:R-:W-:Y:S04]  /*104a0*/  BSSY B1, `(.L_x_402) ;  /* 0x0000006000017945 */ /* 0x000fe80003800000 */
[----:B------:R0:W-:Y:S01]  /*104b0*/  @!P3 STG.E.U8 desc[UR36][R6.64+0x71], R81 ;  /* 0x000071510600b986 */ /* 0x0001e2000c101124 */
[----:B------:R-:W-:Y:S05]  /*104c0*/  @P5 BRA `(.L_x_403) ;  /* 0x00000000000c5947 */ /* 0x000fea0003800000 */
[----:B------:R-:W0:Y:S02]  /*104d0*/  LDG.E.U8 R16, desc[UR36][R154.64+0x70] ;  /* 0x000070249a107981 */ /* 0x000e24000c1e1100 */
[----:B0-----:R-:W-:-:S05]  /*104e0*/  PRMT R3, R16, 0x8880, RZ ;  /* 0x0000888010037816 */ /* 0x001fca00000000ff */
[----:B------:R-:W-:-:S07]  /*104f0*/  IMAD R2, R3, R18, RZ ;  /* 0x0000001203027224 */ /* 0x000fce00078e02ff */
.L_x_403:
[----:B------:R-:W-:Y:S05]  /*10500*/  BSYNC B1 ;  /* 0x0000000000017941 */ /* 0x000fea0003800000 */
.L_x_402:
[----:B0-----:R-:W-:Y:S01]  /*10510*/  @!P5 IMAD R3, R82, R17, R2 ;  /* 0x000000115203d224 */ /* 0x001fe200078e0202 */
[----:B------:R-:W-:Y:S04]  /*10520*/  BSSY B1, `(.L_x_404) ;  /* 0x0000006000017945 */ /* 0x000fe80003800000 */
[----:B------:R0:W-:Y:S01]  /*10530*/  @!P5 STG.E.U8 desc[UR36][R8.64+0x70], R3 ;  /* 0x000070030800d986 */ /* 0x0001e2000c101124 */
[----:B------:R-:W-:Y:S05]  /*10540*/  @P6 BRA `(.L_x_405) ;  /* 0x00000000000c6947 */ /* 0x000fea0003800000 */
[----:B------:R-:W0:Y:S02]  /*10550*/  LDG.E.U8 R16, desc[UR36][R154.64+0x71] ;  /* 0x000071249a107981 */ /* 0x000e24000c1e1100 */
[----:B0-----:R-:W-:-:S05]  /*10560*/  PRMT R3, R16, 0x8880, RZ ;  /* 0x0000888010037816 */ /* 0x001fca00000000ff */
[----:B------:R-:W-:-:S07]  /*10570*/  IMAD R2, R3, R18, RZ ;  /* 0x0000001203027224 */ /* 0x000fce00078e02ff */
.L_x_405:
[----:B------:R-:W-:Y:S05]  /*10580*/  BSYNC B1 ;  /* 0x0000000000017941 */ /* 0x000fea0003800000 */
.L_x_404:
[----:B------:R-:W-:Y:S01]  /*10590*/  @!P6 IMAD R83, R83, R17, R2 ;  /* 0x000000115353e224 */ /* 0x000fe200078e0202 */
[----:B------:R-:W-:Y:S04]  /*105a0*/  BSSY B1, `(.L_x_406) ;  /* 0x0000006000017945 */ /* 0x000fe80003800000 */
[----:B------:R0:W-:Y:S01]  /*105b0*/  @!P6 STG.E.U8 desc[UR36][R8.64+0x71], R83 ;  /* 0x000071530800e986 */ /* 0x0001e2000c101124 */
[----:B------:R-:W-:Y:S05]  /*105c0*/  @P1 BRA `(.L_x_407) ;  /* 0x00000000000c1947 */ /* 0x000fea0003800000 */
[----:B------:R-:W0:Y:S02]  /*105d0*/  LDG.E.U8 R16, desc[UR36][R14.64+0x78] ;  /* 0x000078240e107981 */ /* 0x000e24000c1e1100 */
[----:B0-----:R-:W-:-:S05]  /*105e0*/  PRMT R3, R16, 0x8880, RZ ;  /* 0x0000888010037816 */ /* 0x001fca00000000ff */
[----:B------:R-:W-:-:S07]  /*105f0*/  IMAD R2, R3, R18, RZ ;  /* 0x0000001203027224 */ /* 0x000fce00078e02ff */
.L_x_407:
[----:B------:R-:W-:Y:S05]  /*10600*/  BSYNC B1 ;  /* 0x0000000000017941 */ /* 0x000fea0003800000 */
.L_x_406:
        /* <DEDUP_REMOVED lines=12> */
.L_x_409:
[----:B------:R-:W-:Y:S05]  /*106d0*/  BSYNC B1 ;  /* 0x0000000000017941 */ /* 0x000fea0003800000 */
.L_x_408:
[----:B------:R-:W-:Y:S01]  /*106e0*/  @!P4 IMAD R85, R85, R17, R2 ;  /* 0x000000115555c224 */ /* 0x000fe200078e0202 */
[----:B------:R-:W-:Y:S04]  /*106f0*/  BSSY B1, `(.L_x_410) ;  /* 0x0000006000017945 */ /* 0x000fe80003800000 */
[----:B------:R0:W-:Y:S01]  /*10700*/  @!P4 STG.E.U8 desc[UR36][R6.64+0x79], R85 ;  /* 0x000079550600c986 */ /* 0x0001e2000c101124 */
[----:B------:R-:W-:Y:S05]  /*10710*/  @P3 BRA `(.L_x_411) ;  /* 0x00000000000c3947 */ /* 0x000fea0003800000 */
[----:B------:R-:W0:Y:S02]  /*10720*/  LDG.E.U8 R16, desc[UR36][R154.64+0x78] ;  /* 0x000078249a107981 */ /* 0x000e24000c1e1100 */
[----:B0-----:R-:W-:-:S05]  /*10730*/  PRMT R3, R16, 0x8880, RZ ;  /* 0x0000888010037816 */ /* 0x001fca00000000ff */
[----:B------:R-:W-:-:S07]  /*10740*/  IMAD R2, R3, R18, RZ ;  /* 0x0000001203027224 */ /* 0x000fce00078e02ff */
.L_x_411:
[----:B------:R-:W-:Y:S05]  /*10750*/  BSYNC B1 ;  /* 0x0000000000017941 */ /* 0x000fea0003800000 */
.L_x_410:
[----:B0-----:R-:W-:Y:S01]  /*10760*/  @!P3 IMAD R3, R86, R17, R2 ;  /* 0x000000115603b224 */ /* 0x001fe200078e0202 */
[----:B------:R-:W-:Y:S04]  /*10770*/  BSSY B1, `(.L_x_412) ;  /* 0x0000006000017945 */ /* 0x000fe80003800000 */
[----:B------:R0:W-:Y:S01]  /*10780*/  @!P3 STG.E.U8 desc[UR36][R8.64+0x78], R3 ;  /* 0x000078030800b986 */ /* 0x0001e2000c101124 */
[----:B------:R-:W-:Y:S05]  /*10790*/  @P5 BRA `(.L_x_413) ;  /* 0x00000000000c5947 */ /* 0x000fea0003800000 */
[----:B------:R-:W0:Y:S02]  /*107a0*/  LDG.E.U8 R16, desc[UR36][R154.64+0x79] ;  /* 0x000079249a107981 */ /* 0x000e24000c1e1100 */
[----:B0-----:R-:W-:-:S05]  /*107b0*/  PRMT R3, R16, 0x8880, RZ ;  /* 0x0000888010037816 */ /* 0x001fca00000000ff */
[----:B------:R-:W-:-:S07]  /*107c0*/  IMAD R2, R3, R18, RZ ;  /* 0x0000001203027224 */ /* 0x000fce00078e02ff */
.L_x_413:
[----:B------:R-:W-:Y:S05]  /*107d0*/  BSYNC B1 ;  /* 0x0000000000017941 */ /* 0x000fea0003800000 */
.L_x_412:
[----:B------:R-:W-:Y:S01]  /*107e0*/  @!P5 IMAD R87, R87, R17, R2 ;  /* 0x000000115757d224 */ /* 0x000fe200078e0202 */
[----:B------:R-:W-:Y:S04]  /*107f0*/  BSSY B1, `(.L_x_414) ;  /* 0x0000006000017945 */ /* 0x000fe80003800000 */
[----:B------:R0:W-:Y:S01]  /*10800*/  @!P5 STG.E.U8 desc[UR36][R8.64+0x79], R87 ;  /* 0x000079570800d986 */ /* 0x0001e2000c101124 */
[----:B------:R-:W-:Y:S05]  /*10810*/  @P6 BRA `(.L_x_415) ;  /* 0x00000000000c6947 */ /* 0x000fea0003800000 */
[----:B------:R-:W0:Y:S02]  /*10820*/  LDG.E.U8 R16, desc[UR36][R14.64+0x80] ;  /* 0x000080240e107981 */ /* 0x000e24000c1e1100 */
[----:B0-----:R-:W-:-:S05]  /*10830*/  PRMT R3, R16, 0x8880, RZ ;  /* 0x0000888010037816 */ /* 0x001fca00000000ff */
[----:B------:R-:W-:-:S07]  /*10840*/  IMAD R2, R3, R18, RZ ;  /* 0x0000001203027224 */ /* 0x000fce00078e02ff */
.L_x_415:
[----:B------:R-:W-:Y:S05]  /*10850*/  BSYNC B1 ;  /* 0x0000000000017941 */ /* 0x000fea0003800000 */
.L_x_414:
[----:B0-----:R-:W-:Y:S01]  /*10860*/  @!P6 IMAD R3, R88, R17, R2 ;  /* 0x000000115803e224 */ /* 0x001fe200078e0202 */
[----:B------:R-:W-:Y:S04]  /*10870*/  BSSY B1, `(.L_x_416) ;  /* 0x0000006000017945 */ /* 0x000fe80003800000 */
[----:B------:R0:W-:Y:S01]  /*10880*/  @!P6 STG.E.U8 desc[UR36][R6.64+0x80], R3 ;  /* 0x000080030600e986 */ /* 0x0001e2000c101124 */
[----:B------:R-:W-:Y:S05]  /*10890*/  @P1 BRA `(.L_x_417) ;  /* 0x00000000000c1947 */ /* 0x000fea0003800000 */
[----:B------:R-:W0:Y:S02]  /*108a0*/  LDG.E.U8 R16, desc[UR36][R14.64+0x81] ;  /* 0x000081240e107981 */ /* 0x000e24000c1e1100 */
[----:B0-----:R-:W-:-:S05]  /*108b0*/  PRMT R3, R16, 0x8880, RZ ;  /* 0x0000888010037816 */ /* 0x001fca00000000ff */
[----:B------:R-:W-:-:S07]  /*108c0*/  IMAD R2, R3, R18, RZ ;  /* 0x0000001203027224 */ /* 0x000fce00078e02ff */
.L_x_417:
[----:B------:R-:W-:Y:S05]  /*108d0*/  BSYNC B1 ;  /* 0x0000000000017941 */ /* 0x000fea0003800000 */
.L_x_416:
        /* <DEDUP_REMOVED lines=12> */
.L_x_419:
[----:B------:R-:W-:Y:S05]  /*109a0*/  BSYNC B1 ;  /* 0x0000000000017941 */ /* 0x000fea0003800000 */
.L_x_418:
[----:B0-----:R-:W-:Y:S01]  /*109b0*/  @!P4 IMAD R3, R90, R17, R2 ;  /* 0x000000115a03c224 */ /* 0x001fe200078e0202 */
[----:B------:R-:W-:Y:S04]  /*109c0*/  BSSY B1, `(.L_x_420) ;  /* 0x0000006000017945 */ /* 0x000fe80003800000 */
[----:B------:R0:W-:Y:S01]  /*109d0*/  @!P4 STG.E.U8 desc[UR36][R8.64+0x80], R3 ;  /* 0x000080030800c986 */ /* 0x0001e2000c101124 */
[----:B------:R-:W-:Y:S05]  /*109e0*/  @P3 BRA `(.L_x_421) ;  /* 0x00000000000c3947 */ /* 0x000fea0003800000 */
[----:B------:R-:W0:Y:S02]  /*109f0*/  LDG.E.U8 R16, desc[UR36][R154.64+0x81] ;  /* 0x000081249a107981 */ /* 0x000e24000c1e1100 */
[----:B0-----:R-:W-:-:S05]  /*10a00*/  PRMT R3, R16, 0x8880, RZ ;  /* 0x0000888010037816 */ /* 0x001fca00000000ff */
[----:B------:R-:W-:-:S07]  /*10a10*/  IMAD R2, R3, R18, RZ ;  /* 0x0000001203027224 */ /* 0x000fce00078e02ff */
.L_x_421:
[----:B------:R-:W-:Y:S05]  /*10a20*/  BSYNC B1 ;  /* 0x0000000000017941 */ /* 0x000fea0003800000 */
.L_x_420:
[----:B------:R-:W-:Y:S01]  /*10a30*/  @!P3 IMAD R91, R91, R17, R2 ;  /* 0x000000115b5bb224 */ /* 0x000fe200078e0202 */
[----:B------:R-:W-:Y:S04]  /*10a40*/  BSSY B1, `(.L_x_422) ;  /* 0x0000006000017945 */ /* 0x000fe80003800000 */
[----:B------:R0:W-:Y:S01]  /*10a50*/  @!P3 STG.E.U8 desc[UR36][R8.64+0x81], R91 ;  /* 0x0000815b0800b986 */ /* 0x0001e2000c101124 */
[----:B------:R-:W-:Y:S05]  /*10a60*/  @P5 BRA `(.L_x_423) ;  /* 0x00000000000c5947 */ /* 0x000fea0003800000 */
[----:B------:R-:W0:Y:S02]  /*10a70*/  LDG.E.U8 R16, desc[UR36][R14.64+0x88] ;  /* 0x000088240e107981 */ /* 0x000e24000c1e1100 */
[----:B0-----:R-:W-:-:S05]  /*10a80*/  PRMT R3, R16, 0x8880, RZ ;  /* 0x0000888010037816 */ /* 0x001fca00000000ff */
[----:B------:R-:W-:-:S07]  /*10a90*/  IMAD R2, R3, R18, RZ ;  /* 0x0000001203027224 */ /* 0x000fce00078e02ff */
.L_x_423:
[----:B------:R-:W-:Y:S05]  /*10aa0*/  BSYNC B1 ;  /* 0x0000000000017941 */ /* 0x000fea0003800000 */
.L_x_422:
[----:B0-----:R-:W-:Y:S01]  /*10ab0*/  @!P5 IMAD R3, R92, R17, R2 ;  /* 0x000000115c03d224 */ /* 0x001fe200078e0202 */
[----:B------:R-:W-:Y:S04]  /*10ac0*/  BSSY B1, `(.L_x_424) ;  /* 0x0000006000017945 */ /* 0x000fe80003800000 */
[----:B------:R0:W-:Y:S01]  /*10ad0*/  @!P5 STG.E.U8 desc[UR36][R6.64+0x88], R3 ;  /* 0x000088030600d986 */ /* 0x0001e2000c101124 */
[----:B------:R-:W-:Y:S05]  /*10ae0*/  @P6 BRA `(.L_x_425) ;  /* 0x00000000000c6947 */ /* 0x000fea0003800000 */
[----:B------:R-:W0:Y:S02]  /*10af0*/  LDG.E.U8 R16, desc[UR36][R14.64+0x89] ;  /* 0x000089240e107981 */ /* 0x000e24000c1e1100 */
[----:B0-----:R-:W-:-:S05]  /*10b00*/  PRMT R3, R16, 0x8880, RZ ;  /* 0x0000888010037816 */ /* 0x001fca00000000ff */
[----:B------:R-:W-:-:S07]  /*10b10*/  IMAD R2, R3, R18, RZ ;  /* 0x0000001203027224 */ /* 0x000fce00078e02ff */
.L_x_425:
[----:B------:R-:W-:Y:S05]  /*10b20*/  BSYNC B1 ;  /* 0x0000000000017941 */ /* 0x000fea0003800000 */
.L_x_424:
[----:B------:R-:W-:Y:S01]  /*10b30*/  @!P6 IMAD R93, R93, R17, R2 ;  /* 0x000000115d5de224 */ /* 0x000fe200078e0202 */
[----:B------:R-:W-:Y:S04]  /*10b40*/  BSSY B1, `(.L_x_426) ;  /* 0x0000006000017945 */ /* 0x000fe80003800000 */
[----:B------:R0:W-:Y:S01]  /*10b50*/  @!P6 STG.E.U8 desc[UR36][R6.64+0x89], R93 ;  /* 0x0000895d0600e986 */ /* 0x0001e2000c101124 */
[----:B------:R-:W-:Y:S05]  /*10b60*/  @P1 BRA `(.L_x_427) ;  /* 0x00000000000c1947 */ /* 0x000fea0003800000 */
[----:B------:R-:W0:Y:S02]  /*10b70*/  LDG.E.U8 R16, desc[UR36][R154.64+0x88] ;  /* 0x000088249a107981 */ /* 0x000e24000c1e1100 */
[----:B0-----:R-:W-:-:S05]  /*10b80*/  PRMT R3, R16, 0x8880, RZ ;  /* 0x0000888010037816 */ /* 0x001fca00000000ff */
[----:B------:R-:W-:-:S07]  /*10b90*/  IMAD R2, R3, R18, RZ ;  /* 0x0000001203027224 */ /* 0x000fce00078e02ff */
.L_x_427:
[----:B------:R-:W-:Y:S05]  /*10ba0*/  BSYNC B1 ;  /* 0x0000000000017941 */ /* 0x000fea0003800000 */
.L_x_426:
        /* <DEDUP_REMOVED lines=12> */
.L_x_429:
[----:B------:R-:W-:Y:S05]  /*10c70*/  BSYNC B1 ;  /* 0x0000000000017941 */ /* 0x000fea0003800000 */
.L_x_428:
[----:B------:R-:W-:Y:S01]  /*10c80*/  @!P4 IMAD R95, R95, R17, R2 ;  /* 0x000000115f5fc224 */ /* 0x000fe200078e0202 */
[----:B------:R-:W-:Y:S04]  /*10c90*/  BSSY B1, `(.L_x_430) ;  /* 0x0000006000017945 */ /* 0x000fe80003800000 */
[----:B------:R0:W-:Y:S01]  /*10ca0*/  @!P4 STG.E.U8 desc[UR36][R8.64+0x89], R95 ;  /* 0x0000895f0800c986 */ /* 0x0001e2000c101124 */
[----:B------:R-:W-:Y:S05]  /*10cb0*/  @P3 BRA `(.L_x_431) ;  /* 0x00000000000c3947 */ /* 0x000fea0003800000 */
[----:B------:R-:W0:Y:S02]  /*10cc0*/  LDG.E.U8 R16, desc[UR36][R14.64+0x90] ;  /* 0x000090240e107981 */ /* 0x000e24000c1e1100 */
[----:B0-----:R-:W-:-:S05]  /*10cd0*/  PRMT R3, R16, 0x8880, RZ ;  /* 0x0000888010037816 */ /* 0x001fca00000000ff */
[----:B------:R-:W-:-:S07]  /*10ce0*/  IMAD R2, R3, R18, RZ ;  /* 0x0000001203027224 */ /* 0x000fce00078e02ff */
.L_x_431:
[----:B------:R-:W-:Y:S05]  /*10cf0*/  BSYNC B1 ;  /* 0x0000000000017941 */ /* 0x000fea0003800000 */
.L_x_430:
[----:B0-----:R-:W-:Y:S01]  /*10d00*/  @!P3 IMAD R3, R96, R17, R2 ;  /* 0x000000116003b224 */ /* 0x001fe200078e0202 */
[----:B------:R-:W-:Y:S04]  /*10d10*/  BSSY B1, `(.L_x_432) ;  /* 0x0000006000017945 */ /* 0x000fe80003800000 */
[----:B------:R0:W-:Y:S01]  /*10d20*/  @!P3 STG.E.U8 desc[UR36][R6.64+0x90], R3 ;  /* 0x000090030600b986 */ /* 0x0001e2000c101124 */
[----:B------:R-:W-:Y:S05]  /*10d30*/  @P5 BRA `(.L_x_433) ;  /* 0x00000000000c5947 */ /* 0x000fea0003800000 */
[----:B------:R-:W0:Y:S02]  /*10d40*/  LDG.E.U8 R16, desc[UR36][R14.64+0x91] ;  /* 0x000091240e107981 */ /* 0x000e24000c1e1100 */
[----:B0-----:R-:W-:-:S05]  /*10d50*/  PRMT R3, R16, 0x8880, RZ ;  /* 0x0000888010037816 */ /* 0x001fca00000000ff */
[----:B------:R-:W-:-:S07]  /*10d60*/  IMAD R2, R3, R18, RZ ;  /* 0x0000001203027224 */ /* 0x000fce00078e02ff */
.L_x_433:
[----:B------:R-:W-:Y:S05]  /*10d70*/  BSYNC B1 ;  /* 0x0000000000017941 */ /* 0x000fea0003800000 */
.L_x_432:
[----:B------:R-:W-:Y:S01]  /*10d80*/  @!P5 IMAD R97, R97, R17, R2 ;  /* 0x000000116161d224 */ /* 0x000fe200078e0202 */
[----:B------:R-:W-:Y:S04]  /*10d90*/  BSSY B1, `(.L_x_434) ;  /* 0x0000006000017945 */ /* 0x000fe80003800000 */
[----:B------:R0:W-:Y:S01]  /*10da0*/  @!P5 STG.E.U8 desc[UR36][R6.64+0x91], R97 ;  /* 0x000091610600d986 */ /* 0x0001e2000c101124 */
[----:B------:R-:W-:Y:S05]  /*10db0*/  @P6 BRA `(.L_x_435) ;  /* 0x00000000000c6947 */ /* 0x000fea0003800000 */
[----:B------:R-:W0:Y:S02]  /*10dc0*/  LDG.E.U8 R16, desc[UR36][R154.64+0x90] ;  /* 0x000090249a107981 */ /* 0x000e24000c1e1100 */
[----:B0-----:R-:W-:-:S05]  /*10dd0*/  PRMT R3, R16, 0x8880, RZ ;  /* 0x0000888010037816 */ /* 0x001fca00000000ff */
[----:B------:R-:W-:-:S07]  /*10de0*/  IMAD R2, R3, R18, RZ ;  /* 0x0000001203027224 */ /* 0x000fce00078e02ff */
.L_x_435:
[----:B------:R-:W-:Y:S05]  /*10df0*/  BSYNC B1 ;  /* 0x0000000000017941 */ /* 0x000fea0003800000 */
.L_x_434:
[----:B0-----:R-:W-:Y:S01]  /*10e00*/  @!P6 IMAD R3, R98, R17, R2 ;  /* 0x000000116203e224 */ /* 0x001fe200078e0202 */
[----:B------:R-:W-:Y:S04]  /*10e10*/  BSSY B1, `(.L_x_436) ;  /* 0x0000006000017945 */ /* 0x000fe80003800000 */
[----:B------:R0:W-:Y:S01]  /*10e20*/  @!P6 STG.E.U8 desc[UR36][R8.64+0x90], R3 ;  /* 0x000090030800e986 */ /* 0x0001e2000c101124 */
[----:B------:R-:W-:Y:S05]  /*10e30*/  @P1 BRA `(.L_x_437) ;  /* 0x00000000000c1947 */ /* 0x000fea0003800000 */
[----:B------:R-:W0:Y:S02]  /*10e40*/  LDG.E.U8 R16, desc[UR36][R154.64+0x91] ;  /* 0x000091249a107981 */ /* 0x000e24000c1e1100 */
[----:B0-----:R-:W-:-:S05]  /*10e50*/  PRMT R3, R16, 0x8880, RZ ;  /* 0x0000888010037816 */ /* 0x001fca00000000ff */
[----:B------:R-:W-:-:S07]  /*10e60*/  IMAD R2, R3, R18, RZ ;  /* 0x0000001203027224 */ /* 0x000fce00078e02ff */
.L_x_437:
[----:B------:R-:W-:Y:S05]  /*10e70*/  BSYNC B1 ;  /* 0x0000000000017941 */ /* 0x000fea0003800000 */
.L_x_436:
        /* <DEDUP_REMOVED lines=12> */
.L_x_439:
[----:B------:R-:W-:Y:S05]  /*10f40*/  BSYNC B1 ;  /* 0x0000000000017941 */ /* 0x000fea0003800000 */
.L_x_438:
[----:B0-----:R-:W-:Y:S01]  /*10f50*/  @!P4 IMAD R3, R100, R17, R2 ;  /* 0x000000116403c224 */ /* 0x001fe200078e0202 */
[----:B------:R-:W-:Y:S04]  /*10f60*/  BSSY B1, `(.L_x_440) ;  /* 0x0000006000017945 */ /* 0x000fe80003800000 */
[----:B------:R0:W-:Y:S01]  /*10f70*/  @!P4 STG.E.U8 desc[UR36][R6.64+0x98], R3 ;  /* 0x000098030600c986 */ /* 0x0001e2000c101124 */
[----:B------:R-:W-:Y:S05]  /*10f80*/  @P3 BRA `(.L_x_441) ;  /* 0x00000000000c3947 */ /* 0x000fea0003800000 */
[----:B------:R-:W0:Y:S02]  /*10f90*/  LDG.E.U8 R16, desc[UR36][R14.64+0x99] ;  /* 0x000099240e107981 */ /* 0x000e24000c1e1100 */
[----:B0-----:R-:W-:-:S05]  /*10fa0*/  PRMT R3, R16, 0x8880, RZ ;  /* 0x0000888010037816 */ /* 0x001fca00000000ff */
[----:B------:R-:W-:-:S07]  /*10fb0*/  IMAD R2, R3, R18, RZ ;  /* 0x0000001203027224 */ /* 0x000fce00078e02ff */
.L_x_441:
[----:B------:R-:W-:Y:S05]  /*10fc0*/  BSYNC B1 ;  /* 0x0000000000017941 */ /* 0x000fea0003800000 */
.L_x_440:
[----:B------:R-:W-:Y:S01]  /*10fd0*/  @!P3 IMAD R101, R101, R17, R2 ;  /* 0x000000116565b224 */ /* 0x000fe200078e0202 */
[----:B------:R-:W-:Y:S04]  /*10fe0*/  BSSY B1, `(.L_x_442) ;  /* 0x0000006000017945 */ /* 0x000fe80003800000 */
[----:B------:R0:W-:Y:S01]  /*10ff0*/  @!P3 STG.E.U8 desc[UR36][R6.64+0x99], R101 ;  /* 0x000099650600b986 */ /* 0x0001e2000c101124 */
[----:B------:R-:W-:Y:S05]  /*11000*/  @P5 BRA `(.L_x_443) ;  /* 0x00000000000c5947 */ /* 0x000fea0003800000 */
[----:B------:R-:W0:Y:S02]  /*11010*/  LDG.E.U8 R16, desc[UR36][R154.64+0x98] ;  /* 0x000098249a107981 */ /* 0x000e24000c1e1100 */
[----:B0-----:R-:W-:-:S05]  /*11020*/  PRMT R3, R16, 0x8880, RZ ;  /* 0x0000888010037816 */ /* 0x001fca00000000ff */
[----:B------:R-:W-:-:S07]  /*11030*/  IMAD R2, R3, R18, RZ ;  /* 0x0000001203027224 */ /* 0x000fce00078e02ff */
.L_x_443:
[----:B------:R-:W-:Y:S05]  /*11040*/  BSYNC B1 ;  /* 0x0000000000017941 */ /* 0x000fea0003800000 */
.L_x_442:
[----:B0-----:R-:W-:Y:S01]  /*11050*/  @!P5 IMAD R3, R102, R17, R2 ;  /* 0x000000116603d224 */ /* 0x001fe200078e0202 */
[----:B------:R-:W-:Y:S04]  /*11060*/  BSSY B1, `(.L_x_444) ;  /* 0x0000006000017945 */ /* 0x000fe80003800000 */
[----:B------:R0:W-:Y:S01]  /*11070*/  @!P5 STG.E.U8 desc[UR36][R8.64+0x98], R3 ;  /* 0x000098030800d986 */ /* 0x0001e2000c101124 */
[----:B------:R-:W-:Y:S05]  /*11080*/  @P6 BRA `(.L_x_445) ;  /* 0x00000000000c6947 */ /* 0x000fea0003800000 */
[----:B------:R-:W0:Y:S02]  /*11090*/  LDG.E.U8 R16, desc[UR36][R154.64+0x99] ;  /* 0x000099249a107981 */ /* 0x000e24000c1e1100 */
[----:B0-----:R-:W-:-:S05]  /*110a0*/  PRMT R3, R16, 0x8880, RZ ;  /* 0x0000888010037816 */ /* 0x001fca00000000ff */
[----:B------:R-:W-:-:S07]  /*110b0*/  IMAD R2, R3, R18, RZ ;  /* 0x0000001203027224 */ /* 0x000fce00078e02ff */
.L_x_445:
[----:B------:R-:W-:Y:S05]  /*110c0*/  BSYNC B1 ;  /* 0x0000000000017941 */ /* 0x000fea0003800000 */
.L_x_444:
[----:B------:R-:W-:Y:S01]  /*110d0*/  @!P6 IMAD R103, R103, R17, R2 ;  /* 0x000000116767e224 */ /* 0x000fe200078e0202 */
[----:B------:R-:W-:Y:S04]  /*110e0*/  BSSY B1, `(.L_x_446) ;  /* 0x0000006000017945 */ /* 0x000fe80003800000 */
[----:B------:R0:W-:Y:S01]  /*110f0*/  @!P6 STG.E.U8 desc[UR36][R8.64+0x99], R103 ;  /* 0x000099670800e986 */ /* 0x0001e2000c101124 */
[----:B------:R-:W-:Y:S05]  /*11100*/  @P1 BRA `(.L_x_447) ;  /* 0x00000000000c1947 */ /* 0x000fea0003800000 */
[----:B------:R-:W0:Y:S02]  /*11110*/  LDG.E.U8 R16, desc[UR36][R14.64+0xa0] ;  /* 0x0000a0240e107981 */ /* 0x000e24000c1e1100 */
[----:B0-----:R-:W-:-:S05]  /*11120*/  PRMT R3, R16, 0x8880, RZ ;  /* 0x0000888010037816 */ /* 0x001fca00000000ff */
[----:B------:R-:W-:-:S07]  /*11130*/  IMAD R2, R3, R18, RZ ;  /* 0x0000001203027224 */ /* 0x000fce00078e02ff */
.L_x_447:
[----:B------:R-:W-:Y:S05]  /*11140*/  BSYNC B1 ;  /* 0x0000000000017941 */ /* 0x000fea0003800000 */
.L_x_446:
        /* <DEDUP_REMOVED lines=12> */
.L_x_449:
[----:B------:R-:W-:Y:S05]  /*11210*/  BSYNC B1 ;  /* 0x0000000000017941 */ /* 0x000fea0003800000 */
.L_x_448:
[----:B------:R-:W-:Y:S01]  /*11220*/  @!P4 IMAD R105, R105, R17, R2 ;  /* 0x000000116969c224 */ /* 0x000fe200078e0202 */
[----:B------:R-:W-:Y:S04]  /*11230*/  BSSY B1, `(.L_x_450) ;  /* 0x0000006000017945 */ /* 0x000fe80003800000 */
[----:B------:R0:W-:Y:S01]  /*11240*/  @!P4 STG.E.U8 desc[UR36][R6.64+0xa1], R105 ;  /* 0x0000a1690600c986 */ /* 0x0001e2000c101124 */
[----:B------:R-:W-:Y:S05]  /*11250*/  @P3 BRA `(.L_x_451) ;  /* 0x00000000000c3947 */ /* 0x000fea0003800000 */
[----:B------:R-:W0:Y:S02]  /*11260*/  LDG.E.U8 R16, desc[UR36][R154.64+0xa0] ;  /* 0x0000a0249a107981 */ /* 0x000e24000c1e1100 */
[----:B0-----:R-:W-:-:S05]  /*11270*/  PRMT R3, R16, 0x8880, RZ ;  /* 0x0000888010037816 */ /* 0x001fca00000000ff */
[----:B------:R-:W-:-:S07]  /*11280*/  IMAD R2, R3, R18, RZ ;  /* 0x0000001203027224 */ /* 0x000fce00078e02ff */
.L_x_451:
[----:B------:R-:W-:Y:S05]  /*11290*/  BSYNC B1 ;  /* 0x0000000000017941 */ /* 0x000fea0003800000 */
.L_x_450:
[----:B0-----:R-:W-:Y:S01]  /*112a0*/  @!P3 IMAD R3, R106, R17, R2 ;  /* 0x000000116a03b224 */ /* 0x001fe200078e0202 */
[----:B------:R-:W-:Y:S04]  /*112b0*/  BSSY B1, `(.L_x_452) ;  /* 0x0000006000017945 */ /* 0x000fe80003800000 */
[----:B------:R0:W-:Y:S01]  /*112c0*/  @!P3 STG.E.U8 desc[UR36][R8.64+0xa0], R3 ;  /* 0x0000a0030800b986 */ /* 0x0001e2000c101124 */
[----:B------:R-:W-:Y:S05]  /*112d0*/  @P5 BRA `(.L_x_453) ;  /* 0x00000000000c5947 */ /* 0x000fea0003800000 */
[----:B------:R-:W0:Y:S02]  /*112e0*/  LDG.E.U8 R16, desc[UR36][R154.64+0xa1] ;  /* 0x0000a1249a107981 */ /* 0x000e24000c1e1100 */
[----:B0-----:R-:W-:-:S05]  /*112f0*/  PRMT R3, R16, 0x8880, RZ ;  /* 0x0000888010037816 */ /* 0x001fca00000000ff */
[----:B------:R-:W-:-:S07]  /*11300*/  IMAD R2, R3, R18, RZ ;  /* 0x0000001203027224 */ /* 0x000fce00078e02ff */
.L_x_453:
[----:B------:R-:W-:Y:S05]  /*11310*/  BSYNC B1 ;  /* 0x0000000000017941 */ /* 0x000fea0003800000 */
.L_x_452:
[----:B------:R-:W-:Y:S01]  /*11320*/  @!P5 IMAD R107, R107, R17, R2 ;  /* 0x000000116b6bd224 */ /* 0x000fe200078e0202 */
[----:B------:R-:W-:Y:S04]  /*11330*/  BSSY B1, `(.L_x_454) ;  /* 0x0000006000017945 */ /* 0x000fe80003800000 */
[----:B------:R0:W-:Y:S01]  /*11340*/  @!P5 STG.E.U8 desc[UR36][R8.64+0xa1], R107 ;  /* 0x0000a16b0800d986 */ /* 0x0001e2000c101124 */
[----:B------:R-:W-:Y:S05]  /*11350*/  @P6 BRA `(.L_x_455) ;  /* 0x00000000000c6947 */ /* 0x000fea0003800000 */
[----:B------:R-:W0:Y:S02]  /*11360*/  LDG.E.U8 R16, desc[UR36][R14.64+0xa8] ;  /* 0x0000a8240e107981 */ /* 0x000e24000c1e1100 */
[----:B0-----:R-:W-:-:S05]  /*11370*/  PRMT R3, R16, 0x8880, RZ ;  /* 0x0000888010037816 */ /* 0x001fca00000000ff */
[----:B------:R-:W-:-:S07]  /*11380*/  IMAD R2, R3, R18, RZ ;  /* 0x0000001203027224 */ /* 0x000fce00078e02ff */
.L_x_455:
[----:B------:R-:W-:Y:S05]  /*11390*/  BSYNC B1 ;  /* 0x0000000000017941 */ /* 0x000fea0003800000 */
.L_x_454:
[----:B0-----:R-:W-:Y:S01]  /*113a0*/  @!P6 IMAD R3, R108, R17, R2 ;  /* 0x000000116c03e224 */ /* 0x001fe200078e0202 */
[----:B------:R-:W-:Y:S04]  /*113b0*/  BSSY B1, `(.L_x_456) ;  /* 0x0000006000017945 */ /* 0x000fe80003800000 */
[----:B------:R0:W-:Y:S01]  /*113c0*/  @!P6 STG.E.U8 desc[UR36][R6.64+0xa8], R3 ;  /* 0x0000a8030600e986 */ /* 0x0001e2000c101124 */
[----:B------:R-:W-:Y:S05]  /*113d0*/  @P1 BRA `(.L_x_457) ;  /* 0x00000000000c1947 */ /* 0x000fea0003800000 */
[----:B------:R-:W0:Y:S02]  /*113e0*/  LDG.E.U8 R16, desc[UR36][R14.64+0xa9] ;  /* 0x0000a9240e107981 */ /* 0x000e24000c1e1100 */
[----:B0-----:R-:W-:-:S05]  /*113f0*/  PRMT R3, R16, 0x8880, RZ ;  /* 0x0000888010037816 */ /* 0x001fca00000000ff */
[----:B------:R-:W-:-:S07]  /*11400*/  IMAD R2, R3, R18, RZ ;  /* 0x0000001203027224 */ /* 0x000fce00078e02ff */
.L_x_457:
[----:B------:R-:W-:Y:S05]  /*11410*/  BSYNC B1 ;  /* 0x0000000000017941 */ /* 0x000fea0003800000 */
.L_x_456:
        /* <DEDUP_REMOVED lines=12> */
.L_x_459:
[----:B------:R-:W-:Y:S05]  /*114e0*/  BSYNC B1 ;  /* 0x0000000000017941 */ /* 0x000fea0003800000 */
.L_x_458:
[----:B0-----:R-:W-:Y:S01]  /*114f0*/  @!P4 IMAD R3, R110, R17, R2 ;  /* 0x000000116e03c224 */ /* 0x001fe200078e0202 */
[----:B------:R-:W-:Y:S04]  /*11500*/  BSSY B1, `(.L_x_460) ;  /* 0x0000006000017945 */ /* 0x000fe80003800000 */
[----:B------:R0:W-:Y:S01]  /*11510*/  @!P4 STG.E.U8 desc[UR36][R8.64+0xa8], R3 ;  /* 0x0000a8030800c986 */ /* 0x0001e2000c101124 */
[----:B------:R-:W-:Y:S05]  /*11520*/  @P3 BRA `(.L_x_461) ;  /* 0x00000000000c3947 */ /* 0x000fea0003800000 */
[----:B------:R-:W0:Y:S02]  /*11530*/  LDG.E.U8 R16, desc[UR36][R154.64+0xa9] ;  /* 0x0000a9249a107981 */ /* 0x000e24000c1e1100 */
[----:B0-----:R-:W-:-:S05]  /*11540*/  PRMT R3, R16, 0x8880, RZ ;  /* 0x0000888010037816 */ /* 0x001fca00000000ff */
[----:B------:R-:W-:-:S07]  /*11550*/  IMAD R2, R3, R18, RZ ;  /* 0x0000001203027224 */ /* 0x000fce00078e02ff */
.L_x_461:
[----:B------:R-:W-:Y:S05]  /*11560*/  BSYNC B1 ;  /* 0x0000000000017941 */ /* 0x000fea0003800000 */
.L_x_460:
[----:B------:R-:W-:Y:S01]  /*11570*/  @!P3 IMAD R111, R111, R17, R2 ;  /* 0x000000116f6fb224 */ /* 0x000fe200078e0202 */
[----:B------:R-:W-:Y:S04]  /*11580*/  BSSY B1, `(.L_x_462) ;  /* 0x0000006000017945 */ /* 0x000fe80003800000 */
[----:B------:R0:W-:Y:S01]  /*11590*/  @!P3 STG.E.U8 desc[UR36][R8.64+0xa9], R111 ;  /* 0x0000a96f0800b986 */ /* 0x0001e2000c101124 */
[----:B------:R-:W-:Y:S05]  /*115a0*/  @P5 BRA `(.L_x_463) ;  /* 0x00000000000c5947 */ /* 0x000fea0003800000 */
[----:B------:R-:W0:Y:S02]  /*115b0*/  LDG.E.U8 R16, desc[UR36][R14.64+0xb0] ;  /* 0x0000b0240e107981 */ /* 0x000e24000c1e1100 */
[----:B0-----:R-:W-:-:S05]  /*115c0*/  PRMT R3, R16, 0x8880, RZ ;  /* 0x0000888010037816 */ /* 0x001fca00000000ff */
[----:B------:R-:W-:-:S07]  /*115d0*/  IMAD R2, R3, R18, RZ ;  /* 0x0000001203027224 */ /* 0x000fce00078e02ff */
.L_x_463:
[----:B------:R-:W-:Y:S05]  /*115e0*/  BSYNC B1 ;  /* 0x0000000000017941 */ /* 0x000fea0003800000 */
.L_x_462:
[----:B0-----:R-:W-:Y:S01]  /*115f0*/  @!P5 IMAD R3, R112, R17, R2 ;  /* 0x000000117003d224 */ /* 0x001fe200078e0202 */
[----:B------:R-:W-:Y:S04]  /*11600*/  BSSY B1, `(.L_x_464) ;  /* 0x0000006000017945 */ /* 0x000fe80003800000 */
[----:B------:R0:W-:Y:S01]  /*11610*/  @!P5 STG.E.U8 desc[UR36][R6.64+0xb0], R3 ;  /* 0x0000b0030600d986 */ /* 0x0001e2000c101124 */
[----:B------:R-:W-:Y:S05]  /*11620*/  @P6 BRA `(.L_x_465) ;  /* 0x00000000000c6947 */ /* 0x000fea0003800000 */
[----:B------:R-:W0:Y:S02]  /*11630*/  LDG.E.U8 R16, desc[UR36][R14.64+0xb1] ;  /* 0x0000b1240e107981 */ /* 0x000e24000c1e1100 */
[----:B0-----:R-:W-:-:S05]  /*11640*/  PRMT R3, R16, 0x8880, RZ ;  /* 0x0000888010037816 */ /* 0x001fca00000000ff */
[----:B------:R-:W-:-:S07]  /*11650*/  IMAD R2, R3, R18, RZ ;  /* 0x0000001203027224 */ /* 0x000fce00078e02ff */
.L_x_465:
[----:B------:R-:W-:Y:S05]  /*11660*/  BSYNC B1 ;  /* 0x0000000000017941 */ /* 0x000fea0003800000 */
.L_x_464:
[----:B------:R-:W-:Y:S01]  /*11670*/  @!P6 IMAD R113, R113, R17, R2 ;  /* 0x000000117171e224 */ /* 0x000fe200078e0202 */
[----:B------:R-:W-:Y:S04]  /*11680*/  BSSY B1, `(.L_x_466) ;  /* 0x0000006000017945 */ /* 0x000fe80003800000 */
[----:B------:R0:W-:Y:S01]  /*11690*/  @!P6 STG.E.U8 desc[UR36][R6.64+0xb1], R113 ;  /* 0x0000b1710600e986 */ /* 0x0001e2000c101124 */
[----:B------:R-:W-:Y:S05]  /*116a0*/  @P1 BRA `(.L_x_467) ;  /* 0x00000000000c1947 */ /* 0x000fea0003800000 */
[----:B------:R-:W0:Y:S02]  /*116b0*/  LDG.E.U8 R16, desc[UR36][R154.64+0xb0] ;  /* 0x0000b0249a107981 */ /* 0x000e24000c1e1100 */
[----:B0-----:R-:W-:-:S05]  /*116c0*/  PRMT R3, R16, 0x8880, RZ ;  /* 0x0000888010037816 */ /* 0x001fca00000000ff */
[----:B------:R-:W-:-:S07]  /*116d0*/  IMAD R2, R3, R18, RZ ;  /* 0x0000001203027224 */ /* 0x000fce00078e02ff */
.L_x_467:
[----:B------:R-:W-:Y:S05]  /*116e0*/  BSYNC B1 ;  /* 0x0000000000017941 */ /* 0x000fea0003800000 */
.L_x_466:
        /* <DEDUP_REMOVED lines=12> */
.L_x_469:
[----:B------:R-:W-:Y:S05]  /*117b0*/  BSYNC B1 ;  /* 0x0000000000017941 */ /* 0x000fea0003800000 */
.L_x_468:
[----:B------:R-:W-:Y:S01]  /*117c0*/  @!P4 IMAD R115, R115, R17, R2 ;  /* 0x000000117373c224 */ /* 0x000fe200078e0202 */
[----:B------:R-:W-:Y:S04]  /*117d0*/  BSSY B1, `(.L_x_470) ;  /* 0x0000006000017945 */ /* 0x000fe80003800000 */
[----:B------:R0:W-:Y:S01]  /*117e0*/  @!P4 STG.E.U8 desc[UR36][R8.64+0xb1], R115 ;  /* 0x0000b1730800c986 */ /* 0x0001e2000c101124 */
[----:B------:R-:W-:Y:S05]  /*117f0*/  @P3 BRA `(.L_x_471) ;  /* 0x00000000000c3947 */ /* 0x000fea0003800000 */
[----:B------:R-:W0:Y:S02]  /*11800*/  LDG.E.U8 R16, desc[UR36][R14.64+0xb8] ;  /* 0x0000b8240e107981 */ /* 0x000e24000c1e1100 */
[----:B0-----:R-:W-:-:S05]  /*11810*/  PRMT R3, R16, 0x8880, RZ ;  /* 0x0000888010037816 */ /* 0x001fca00000000ff */
[----:B------:R-:W-:-:S07]  /*11820*/  IMAD R2, R3, R18, RZ ;  /* 0x0000001203027224 */ /* 0x000fce00078e02ff */
.L_x_471:
[----:B------:R-:W-:Y:S05]  /*11830*/  BSYNC B1 ;  /* 0x0000000000017941 */ /* 0x000fea0003800000 */
.L_x_470:
[----:B0-----:R-:W-:Y:S01]  /*11840*/  @!P3 IMAD R3, R116, R17, R2 ;  /* 0x000000117403b224 */ /* 0x001fe200078e0202 */
[----:B------:R-:W-:Y:S04]  /*11850*/  BSSY B1, `(.L_x_472) ;  /* 0x0000006000017945 */ /* 0x000fe80003800000 */
[----:B------:R0:W-:Y:S01]  /*11860*/  @!P3 STG.E.U8 desc[UR36][R6.64+0xb8], R3 ;  /* 0x0000b8030600b986 */ /* 0x0001e2000c101124 */
[----:B------:R-:W-:Y:S05]  /*11870*/  @P5 BRA `(.L_x_473) ;  /* 0x00000000000c5947 */ /* 0x000fea0003800000 */
[----:B------:R-:W0:Y:S02]  /*11880*/  LDG.E.U8 R16, desc[UR36][R14.64+0xb9] ;  /* 0x0000b9240e107981 */ /* 0x000e24000c1e1100 */
[----:B0-----:R-:W-:-:S05]  /*11890*/  PRMT R3, R16, 0x8880, RZ ;  /* 0x0000888010037816 */ /* 0x001fca00000000ff */
[----:B------:R-:W-:-:S07]  /*118a0*/  IMAD R2, R3, R18, RZ ;  /* 0x0000001203027224 */ /* 0x000fce00078e02ff */
.L_x_473:
[----:B------:R-:W-:Y:S05]  /*118b0*/  BSYNC B1 ;  /* 0x0000000000017941 */ /* 0x000fea0003800000 */
.L_x_472:
[----:B------:R-:W-:Y:S01]  /*118c0*/  @!P5 IMAD R117, R117, R17, R2 ;  /* 0x000000117575d224 */ /* 0x000fe200078e0202 */
[----:B------:R-:W-:Y:S04]  /*118d0*/  BSSY B1, `(.L_x_474) ;  /* 0x0000006000017945 */ /* 0x000fe80003800000 */
[----:B------:R0:W-:Y:S01]  /*118e0*/  @!P5 STG.E.U8 desc[UR36][R6.64+0xb9], R117 ;  /* 0x0000b9750600d986 */ /* 0x0001e2000c101124 */
[----:B------:R-:W-:Y:S05]  /*118f0*/  @P6 BRA `(.L_x_475) ;  /* 0x00000000000c6947 */ /* 0x000fea0003800000 */
[----:B------:R-:W0:Y:S02]  /*11900*/  LDG.E.U8 R16, desc[UR36][R154.64+0xb8] ;  /* 0x0000b8249a107981 */ /* 0x000e24000c1e1100 */
[----:B0-----:R-:W-:-:S05]  /*11910*/  PRMT R3, R16, 0x8880, RZ ;  /* 0x0000888010037816 */ /* 0x001fca00000000ff */
[----:B------:R-:W-:-:S07]  /*11920*/  IMAD R2, R3, R18, RZ ;  /* 0x0000001203027224 */ /* 0x000fce00078e02ff */
.L_x_475:
[----:B------:R-:W-:Y:S05]  /*11930*/  BSYNC B1 ;  /* 0x0000000000017941 */ /* 0x000fea0003800000 */
.L_x_474:
[----:B0-----:R-:W-:Y:S01]  /*11940*/  @!P6 IMAD R3, R118, R17, R2 ;  /* 0x000000117603e224 */ /* 0x001fe200078e0202 */
[----:B------:R-:W-:Y:S04]  /*11950*/  BSSY B1, `(.L_x_476) ;  /* 0x0000006000017945 */ /* 0x000fe80003800000 */
[----:B------:R0:W-:Y:S01]  /*11960*/  @!P6 STG.E.U8 desc[UR36][R8.64+0xb8], R3 ;  /* 0x0000b8030800e986 */ /* 0x0001e2000c101124 */
[----:B------:R-:W-:Y:S05]  /*11970*/  @P1 BRA `(.L_x_477) ;  /* 0x00000000000c1947 */ /* 0x000fea0003800000 */
[----:B------:R-:W0:Y:S02]  /*11980*/  LDG.E.U8 R16, desc[UR36][R154.64+0xb9] ;  /* 0x0000b9249a107981 */ /* 0x000e24000c1e1100 */
[----:B0-----:R-:W-:-:S05]  /*11990*/  PRMT R3, R16, 0x8880, RZ ;  /* 0x0000888010037816 */ /* 0x001fca00000000ff */
[----:B------:R-:W-:-:S07]  /*119a0*/  IMAD R2, R3, R18, RZ ;  /* 0x0000001203027224 */ /* 0x000fce00078e02ff */
.L_x_477:
[----:B------:R-:W-:Y:S05]  /*119b0*/  BSYNC B1 ;  /* 0x0000000000017941 */ /* 0x000fea0003800000 */
.L_x_476:
        /* <DEDUP_REMOVED lines=12> */
.L_x_479:
[----:B------:R-:W-:Y:S05]  /*11a80*/  BSYNC B1 ;  /* 0x0000000000017941 */ /* 0x000fea0003800000 */
.L_x_478:
[----:B0-----:R-:W-:Y:S01]  /*11a90*/  @!P4 IMAD R3, R120, R17, R2 ;  /* 0x000000117803c224 */ /* 0x001fe200078e0202 */
[----:B------:R-:W-:Y:S04]  /*11aa0*/  BSSY B1, `(.L_x_480) ;  /* 0x0000006000017945 */ /* 0x000fe80003800000 */
[----:B------:R0:W-:Y:S01]  /*11ab0*/  @!P4 STG.E.U8 desc[UR36][R6.64+0xc0], R3 ;  /* 0x0000c0030600c986 */ /* 0x0001e2000c101124 */
[----:B------:R-:W-:Y:S05]  /*11ac0*/  @P3 BRA `(.L_x_481) ;  /* 0x00000000000c3947 */ /* 0x000fea0003800000 */
[----:B------:R-:W0:Y:S02]  /*11ad0*/  LDG.E.U8 R16, desc[UR36][R14.64+0xc1] ;  /* 0x0000c1240e107981 */ /* 0x000e24000c1e1100 */
[----:B0-----:R-:W-:-:S05]  /*11ae0*/  PRMT R3, R16, 0x8880, RZ ;  /* 0x0000888010037816 */ /* 0x001fca00000000ff */
[----:B------:R-:W-:-:S07]  /*11af0*/  IMAD R2, R3, R18, RZ ;  /* 0x0000001203027224 */ /* 0x000fce00078e02ff */
.L_x_481:
[----:B------:R-:W-:Y:S05]  /*11b00*/  BSYNC B1 ;  /* 0x0000000000017941 */ /* 0x000fea0003800000 */
.L_x_480:
[----:B------:R-:W-:Y:S01]  /*11b10*/  @!P3 IMAD R121, R121, R17, R2 ;  /* 0x000000117979b224 */ /* 0x000fe200078e0202 */
[----:B------:R-:W-:Y:S04]  /*11b20*/  BSSY B1, `(.L_x_482) ;  /* 0x0000006000017945 */ /* 0x000fe80003800000 */
[----:B------:R0:W-:Y:S01]  /*11b30*/  @!P3 STG.E.U8 desc[UR36][R6.64+0xc1], R121 ;  /* 0x0000c1790600b986 */ /* 0x0001e2000c101124 */
[----:B------:R-:W-:Y:S05]  /*11b40*/  @P5 BRA `(.L_x_483) ;  /* 0x00000000000c5947 */ /* 0x000fea0003800000 */
[----:B------:R-:W0:Y:S02]  /*11b50*/  LDG.E.U8 R16, desc[UR36][R154.64+0xc0] ;  /* 0x0000c0249a107981 */ /* 0x000e24000c1e1100 */
[----:B0-----:R-:W-:-:S05]  /*11b60*/  PRMT R3, R16, 0x8880, RZ ;  /* 0x0000888010037816 */ /* 0x001fca00000000ff */
[----:B------:R-:W-:-:S07]  /*11b70*/  IMAD R2, R3, R18, RZ ;  /* 0x0000001203027224 */ /* 0x000fce00078e02ff */
.L_x_483:
[----:B------:R-:W-:Y:S05]  /*11b80*/  BSYNC B1 ;  /* 0x0000000000017941 */ /* 0x000fea0003800000 */
.L_x_482:
[----:B0-----:R-:W-:Y:S01]  /*11b90*/  @!P5 IMAD R3, R122, R17, R2 ;  /* 0x000000117a03d224 */ /* 0x001fe200078e0202 */
[----:B------:R-:W-:Y:S04]  /*11ba0*/  BSSY B1, `(.L_x_484) ;  /* 0x0000006000017945 */ /* 0x000fe80003800000 */
[----:B------:R0:W-:Y:S01]  /*11bb0*/  @!P5 STG.E.U8 desc[UR36][R8.64+0xc0], R3 ;  /* 0x0000c0030800d986 */ /* 0x0001e2000c101124 */
[----:B------:R-:W-:Y:S05]  /*11bc0*/  @P6 BRA `(.L_x_485) ;  /* 0x00000000000c6947 */ /* 0x000fea0003800000 */
[----:B------:R-:W0:Y:S02]  /*11bd0*/  LDG.E.U8 R16, desc[UR36][R154.64+0xc1] ;  /* 0x0000c1249a107981 */ /* 0x000e24000c1e1100 */
[----:B0-----:R-:W-:-:S05]  /*11be0*/  PRMT R3, R16, 0x8880, RZ ;  /* 0x0000888010037816 */ /* 0x001fca00000000ff */
[----:B------:R-:W-:-:S07]  /*11bf0*/  IMAD R2, R3, R18, RZ ;  /* 0x0000001203027224 */ /* 0x000fce00078e02ff */
.L_x_485:
[----:B------:R-:W-:Y:S05]  /*11c00*/  BSYNC B1 ;  /* 0x0000000000017941 */ /* 0x000fea0003800000 */
.L_x_484:
[----:B------:R-:W-:Y:S01]  /*11c10*/  @!P6 IMAD R123, R123, R17, R2 ;  /* 0x000000117b7be224 */ /* 0x000fe200078e0202 */
[----:B------:R-:W-:Y:S04]  /*11c20*/  BSSY B1, `(.L_x_486) ;  /* 0x0000006000017945 */ /* 0x000fe80003800000 */
[----:B------:R0:W-:Y:S01]  /*11c30*/  @!P6 STG.E.U8 desc[UR36][R8.64+0xc1], R123 ;  /* 0x0000c17b0800e986 */ /* 0x0001e2000c101124 */
[----:B------:R-:W-:Y:S05]  /*11c40*/  @P1 BRA `(.L_x_487) ;  /* 0x00000000000c1947 */ /* 0x000fea0003800000 */
[----:B------:R-:W0:Y:S02]  /*11c50*/  LDG.E.U8 R16, desc[UR36][R14.64+0xc8] ;  /* 0x0000c8240e107981 */ /* 0x000e24000c1e1100 */
[----:B0-----:R-:W-:-:S05]  /*11c60*/  PRMT R3, R16, 0x8880, RZ ;  /* 0x0000888010037816 */ /* 0x001fca00000000ff */
[----:B------:R-:W-:-:S07]  /*11c70*/  IMAD R2, R3, R18, RZ ;  /* 0x0000001203027224 */ /* 0x000fce00078e02ff */
.L_x_487:
[----:B------:R-:W-:Y:S05]  /*11c80*/  BSYNC B1 ;  /* 0x0000000000017941 */ /* 0x000fea0003800000 */
.L_x_486:
        /* <DEDUP_REMOVED lines=12> */
.L_x_489:
[----:B------:R-:W-:Y:S05]  /*11d50*/  BSYNC B1 ;  /* 0x0000000000017941 */ /* 0x000fea0003800000 */
.L_x_488:
[----:B------:R-:W-:Y:S01]  /*11d60*/  @!P4 IMAD R125, R125, R17, R2 ;  /* 0x000000117d7dc224 */ /* 0x000fe200078e0202 */
[----:B------:R-:W-:Y:S04]  /*11d70*/  BSSY B1, `(.L_x_490) ;  /* 0x0000006000017945 */ /* 0x000fe80003800000 */
[----:B------:R0:W-:Y:S01]  /*11d80*/  @!P4 STG.E.U8 desc[UR36][R6.64+0xc9], R125 ;  /* 0x0000c97d0600c986 */ /* 0x0001e2000c101124 */
[----:B------:R-:W-:Y:S05]  /*11d90*/  @P3 BRA `(.L_x_491) ;  /* 0x00000000000c3947 */ /* 0x000fea0003800000 */
[----:B------:R-:W0:Y:S02]  /*11da0*/  LDG.E.U8 R16, desc[UR36][R154.64+0xc8] ;  /* 0x0000c8249a107981 */ /* 0x000e24000c1e1100 */
[----:B0-----:R-:W-:-:S05]  /*11db0*/  PRMT R3, R16, 0x8880, RZ ;  /* 0x0000888010037816 */ /* 0x001fca00000000ff */
[----:B------:R-:W-:-:S07]  /*11dc0*/  IMAD R2, R3, R18, RZ ;  /* 0x0000001203027224 */ /* 0x000fce00078e02ff */
.L_x_491:
[----:B------:R-:W-:Y:S05]  /*11dd0*/  BSYNC B1 ;  /* 0x0000000000017941 */ /* 0x000fea0003800000 */
.L_x_490:
[----:B0-----:R-:W-:Y:S01]  /*11de0*/  @!P3 IMAD R3, R126, R17, R2 ;  /* 0x000000117e03b224 */ /* 0x001fe200078e0202 */
[----:B------:R-:W-:Y:S04]  /*11df0*/  BSSY B1, `(.L_x_492) ;  /* 0x0000006000017945 */ /* 0x000fe80003800000 */
[----:B------:R0:W-:Y:S01]  /*11e00*/  @!P3 STG.E.U8 desc[UR36][R8.64+0xc8], R3 ;  /* 0x0000c8030800b986 */ /* 0x0001e2000c101124 */
[----:B------:R-:W-:Y:S05]  /*11e10*/  @P5 BRA `(.L_x_493) ;  /* 0x00000000000c5947 */ /* 0x000fea0003800000 */
[----:B------:R-:W0:Y:S02]  /*11e20*/  LDG.E.U8 R16, desc[UR36][R154.64+0xc9] ;  /* 0x0000c9249a107981 */ /* 0x000e24000c1e1100 */
[----:B0-----:R-:W-:-:S05]  /*11e30*/  PRMT R3, R16, 0x8880, RZ ;  /* 0x0000888010037816 */ /* 0x001fca00000000ff */
[----:B------:R-:W-:-:S07]  /*11e40*/  IMAD R2, R3, R18, RZ ;  /* 0x0000001203027224 */ /* 0x000fce00078e02ff */
.L_x_493:
[----:B------:R-:W-:Y:S05]  /*11e50*/  BSYNC B1 ;  /* 0x0000000000017941 */ /* 0x000fea0003800000 */
.L_x_492:
[----:B------:R-:W-:Y:S01]  /*11e60*/  @!P5 IMAD R127, R127, R17, R2 ;  /* 0x000000117f7fd224 */ /* 0x000fe200078e0202 */
[----:B------:R-:W-:Y:S04]  /*11e70*/  BSSY B1, `(.L_x_494) ;  /* 0x0000006000017945 */ /* 0x000fe80003800000 */
[----:B------:R0:W-:Y:S01]  /*11e80*/  @!P5 STG.E.U8 desc[UR36][R8.64+0xc9], R127 ;  /* 0x0000c97f0800d986 */ /* 0x0001e2000c101124 */
[----:B------:R-:W-:Y:S05]  /*11e90*/  @P6 BRA `(.L_x_495) ;  /* 0x00000000000c6947 */ /* 0x000fea0003800000 */
[----:B------:R-:W0:Y:S02]  /*11ea0*/  LDG.E.U8 R16, desc[UR36][R14.64+0xd0] ;  /* 0x0000d0240e107981 */ /* 0x000e24000c1e1100 */
[----:B0-----:R-:W-:-:S05]  /*11eb0*/  PRMT R3, R16, 0x8880, RZ ;  /* 0x0000888010037816 */ /* 0x001fca00000000ff */
[----:B------:R-:W-:-:S07]  /*11ec0*/  IMAD R2, R3, R18, RZ ;  /* 0x0000001203027224 */ /* 0x000fce00078e02ff */
.L_x_495:
[----:B------:R-:W-:Y:S05]  /*11ed0*/  BSYNC B1 ;  /* 0x0000000000017941 */ /* 0x000fea0003800000 */
.L_x_494:
[----:B0-----:R-:W-:Y:S01]  /*11ee0*/  @!P6 IMAD R3, R128, R17, R2 ;  /* 0x000000118003e224 */ /* 0x001fe200078e0202 */
[----:B------:R-:W-:Y:S04]  /*11ef0*/  BSSY B1, `(.L_x_496) ;  /* 0x0000006000017945 */ /* 0x000fe80003800000 */
[----:B------:R0:W-:Y:S01]  /*11f00*/  @!P6 STG.E.U8 desc[UR36][R6.64+0xd0], R3 ;  /* 0x0000d0030600e986 */ /* 0x0001e2000c101124 */
[----:B------:R-:W-:Y:S05]  /*11f10*/  @P1 BRA `(.L_x_497) ;  /* 0x00000000000c1947 */ /* 0x000fea0003800000 */
[----:B------:R-:W0:Y:S02]  /*11f20*/  LDG.E.U8 R16, desc[UR36][R14.64+0xd1] ;  /* 0x0000d1240e107981 */ /* 0x000e24000c1e1100 */
[----:B0-----:R-:W-:-:S05]  /*11f30*/  PRMT R3, R16, 0x8880, RZ ;  /* 0x0000888010037816 */ /* 0x001fca00000000ff */
[----:B------:R-:W-:-:S07]  /*11f40*/  IMAD R2, R3, R18, RZ ;  /* 0x0000001203027224 */ /* 0x000fce00078e02ff */
.L_x_497:
[----:B------:R-:W-:Y:S05]  /*11f50*/  BSYNC B1 ;  /* 0x0000000000017941 */ /* 0x000fea0003800000 */
.L_x_496:
        /* <DEDUP_REMOVED lines=12> */
.L_x_499:
[----:B------:R-:W-:Y:S05]  /*12020*/  BSYNC B1 ;  /* 0x0000000000017941 */ /* 0x000fea0003800000 */
.L_x_498:
[----:B0-----:R-:W-:Y:S01]  /*12030*/  @!P4 IMAD R3, R130, R17, R2 ;  /* 0x000000118203c224 */ /* 0x001fe200078e0202 */
[----:B------:R-:W-:Y:S04]  /*12040*/  BSSY B1, `(.L_x_500) ;  /* 0x0000006000017945 */ /* 0x000fe80003800000 */
[----:B------:R0:W-:Y:S01]  /*12050*/  @!P4 STG.E.U8 desc[UR36][R8.64+0xd0], R3 ;  /* 0x0000d0030800c986 */ /* 0x0001e2000c101124 */
[----:B------:R-:W-:Y:S05]  /*12060*/  @P3 BRA `(.L_x_501) ;  /* 0x00000000000c3947 */ /* 0x000fea0003800000 */
[----:B------:R-:W0:Y:S02]  /*12070*/  LDG.E.U8 R16, desc[UR36][R154.64+0xd1] ;  /* 0x0000d1249a107981 */ /* 0x000e24000c1e1100 */
[----:B0-----:R-:W-:-:S05]  /*12080*/  PRMT R3, R16, 0x8880, RZ ;  /* 0x0000888010037816 */ /* 0x001fca00000000ff */
[----:B------:R-:W-:-:S07]  /*12090*/  IMAD R2, R3, R18, RZ ;  /* 0x0000001203027224 */ /* 0x000fce00078e02ff */
.L_x_501:
[----:B------:R-:W-:Y:S05]  /*120a0*/  BSYNC B1 ;  /* 0x0000000000017941 */ /* 0x000fea0003800000 */
.L_x_500:
[----:B------:R-:W-:Y:S01]  /*120b0*/  @!P3 IMAD R131, R131, R17, R2 ;  /* 0x000000118383b224 */ /* 0x000fe200078e0202 */
[----:B------:R-:W-:Y:S04]  /*120c0*/  BSSY B1, `(.L_x_502) ;  /* 0x0000006000017945 */ /* 0x000fe80003800000 */
[----:B------:R0:W-:Y:S01]  /*120d0*/  @!P3 STG.E.U8 desc[UR36][R8.64+0xd1], R131 ;  /* 0x0000d1830800b986 */ /* 0x0001e2000c101124 */
[----:B------:R-:W-:Y:S05]  /*120e0*/  @P5 BRA `(.L_x_503) ;  /* 0x00000000000c5947 */ /* 0x000fea0003800000 */
[----:B------:R-:W0:Y:S02]  /*120f0*/  LDG.E.U8 R16, desc[UR36][R14.64+0xd8] ;  /* 0x0000d8240e107981 */ /* 0x000e24000c1e1100 */
[----:B0-----:R-:W-:-:S05]  /*12100*/  PRMT R3, R16, 0x8880, RZ ;  /* 0x0000888010037816 */ /* 0x001fca00000000ff */
[----:B------:R-:W-:-:S07]  /*12110*/  IMAD R2, R3, R18, RZ ;  /* 0x0000001203027224 */ /* 0x000fce00078e02ff */
.L_x_503:
[----:B------:R-:W-:Y:S05]  /*12120*/  BSYNC B1 ;  /* 0x0000000000017941 */ /* 0x000fea0003800000 */
.L_x_502:
[----:B0-----:R-:W-:Y:S01]  /*12130*/  @!P5 IMAD R3, R132, R17, R2 ;  /* 0x000000118403d224 */ /* 0x001fe200078e0202 */
[----:B------:R-:W-:Y:S04]  /*12140*/  BSSY B1, `(.L_x_504) ;  /* 0x0000006000017945 */ /* 0x000fe80003800000 */
[----:B------:R0:W-:Y:S01]  /*12150*/  @!P5 STG.E.U8 desc[UR36][R6.64+0xd8], R3 ;  /* 0x0000d8030600d986 */ /* 0x0001e2000c101124 */
[----:B------:R-:W-:Y:S05]  /*12160*/  @P6 BRA `(.L_x_505) ;  /* 0x00000000000c6947 */ /* 0x000fea0003800000 */
[----:B------:R-:W0:Y:S02]  /*12170*/  LDG.E.U8 R16, desc[UR36][R14.64+0xd9] ;  /* 0x0000d9240e107981 */ /* 0x000e24000c1e1100 */
[----:B0-----:R-:W-:-:S05]  /*12180*/  PRMT R3, R16, 0x8880, RZ ;  /* 0x0000888010037816 */ /* 0x001fca00000000ff */
[----:B------:R-:W-:-:S07]  /*12190*/  IMAD R2, R3, R18, RZ ;  /* 0x0000001203027224 */ /* 0x000fce00078e02ff */
.L_x_505:
[----:B------:R-:W-:Y:S05]  /*121a0*/  BSYNC B1 ;  /* 0x0000000000017941 */ /* 0x000fea0003800000 */
.L_x_504:
[----:B------:R-:W-:Y:S01]  /*121b0*/  @!P6 IMAD R133, R133, R17, R2 ;  /* 0x000000118585e224 */ /* 0x000fe200078e0202 */
[----:B------:R-:W-:Y:S04]  /*121c0*/  BSSY B1, `(.L_x_506) ;  /* 0x0000006000017945 */ /* 0x000fe80003800000 */
[----:B------:R0:W-:Y:S01]  /*121d0*/  @!P6 STG.E.U8 desc[UR36][R6.64+0xd9], R133 ;  /* 0x0000d9850600e986 */ /* 0x0001e2000c101124 */
[----:B------:R-:W-:Y:S05]  /*121e0*/  @P1 BRA `(.L_x_507) ;  /* 0x00000000000c1947 */ /* 0x000fea0003800000 */
[----:B------:R-:W0:Y:S02]  /*121f0*/  LDG.E.U8 R16, desc[UR36][R154.64+0xd8] ;  /* 0x0000d8249a107981 */ /* 0x000e24000c1e1100 */
[----:B0-----:R-:W-:-:S05]  /*12200*/  PRMT R3, R16, 0x8880, RZ ;  /* 0x0000888010037816 */ /* 0x001fca00000000ff */
[----:B------:R-:W-:-:S07]  /*12210*/  IMAD R2, R3, R18, RZ ;  /* 0x0000001203027224 */ /* 0x000fce00078e02ff */
.L_x_507:
[----:B------:R-:W-:Y:S05]  /*12220*/  BSYNC B1 ;  /* 0x0000000000017941 */ /* 0x000fea0003800000 */
.L_x_506:
        /* <DEDUP_REMOVED lines=12> */
.L_x_509:
[----:B------:R-:W-:Y:S05]  /*122f0*/  BSYNC B1 ;  /* 0x0000000000017941 */ /* 0x000fea0003800000 */
.L_x_508:
[----:B------:R-:W-:Y:S01]  /*12300*/  @!P4 IMAD R135, R135, R17, R2 ;  /* 0x000000118787c224 */ /* 0x000fe200078e0202 */
[----:B------:R-:W-:Y:S04]  /*12310*/  BSSY B1, `(.L_x_510) ;  /* 0x0000006000017945 */ /* 0x000fe80003800000 */
[----:B------:R0:W-:Y:S01]  /*12320*/  @!P4 STG.E.U8 desc[UR36][R8.64+0xd9], R135 ;  /* 0x0000d9870800c986 */ /* 0x0001e2000c101124 */
[----:B------:R-:W-:Y:S05]  /*12330*/  @P3 BRA `(.L_x_511) ;  /* 0x00000000000c3947 */ /* 0x000fea0003800000 */
[----:B------:R-:W0:Y:S02]  /*12340*/  LDG.E.U8 R16, desc[UR36][R14.64+0xe0] ;  /* 0x0000e0240e107981 */ /* 0x000e24000c1e1100 */
[----:B0-----:R-:W-:-:S05]  /*12350*/  PRMT R3, R16, 0x8880, RZ ;  /* 0x0000888010037816 */ /* 0x001fca00000000ff */
[----:B------:R-:W-:-:S07]  /*12360*/  IMAD R2, R3, R18, RZ ;  /* 0x0000001203027224 */ /* 0x000fce00078e02ff */
.L_x_511:
[----:B------:R-:W-:Y:S05]  /*12370*/  BSYNC B1 ;  /* 0x0000000000017941 */ /* 0x000fea0003800000 */
.L_x_510:
[----:B0-----:R-:W-:Y:S01]  /*12380*/  @!P3 IMAD R3, R136, R17, R2 ;  /* 0x000000118803b224 */ /* 0x001fe200078e0202 */
[----:B------:R-:W-:Y:S04]  /*12390*/  BSSY B1, `(.L_x_512) ;  /* 0x0000006000017945 */ /* 0x000fe80003800000 */
[----:B------:R0:W-:Y:S01]  /*123a0*/  @!P3 STG.E.U8 desc[UR36][R6.64+0xe0], R3 ;  /* 0x0000e0030600b986 */ /* 0x0001e2000c101124 */
[----:B------:R-:W-:Y:S05]  /*123b0*/  @P5 BRA `(.L_x_513) ;  /* 0x00000000000c5947 */ /* 0x000fea0003800000 */
[----:B------:R-:W0:Y:S02]  /*123c0*/  LDG.E.U8 R16, desc[UR36][R14.64+0xe1] ;  /* 0x0000e1240e107981 */ /* 0x000e24000c1e1100 */
[----:B0-----:R-:W-:-:S05]  /*123d0*/  PRMT R3, R16, 0x8880, RZ ;  /* 0x0000888010037816 */ /* 0x001fca00000000ff */
[----:B------:R-:W-:-:S07]  /*123e0*/  IMAD R2, R3, R18, RZ ;  /* 0x0000001203027224 */ /* 0x000fce00078e02ff */
.L_x_513:
[----:B------:R-:W-:Y:S05]  /*123f0*/  BSYNC B1 ;  /* 0x0000000000017941 */ /* 0x000fea0003800000 */
.L_x_512:
[----:B------:R-:W-:Y:S01]  /*12400*/  @!P5 IMAD R137, R137, R17, R2 ;  /* 0x000000118989d224 */ /* 0x000fe200078e0202 */
[----:B------:R-:W-:Y:S04]  /*12410*/  BSSY B1, `(.L_x_514) ;  /* 0x0000006000017945 */ /* 0x000fe80003800000 */
[----:B------:R0:W-:Y:S01]  /*12420*/  @!P5 STG.E.U8 desc[UR36][R6.64+0xe1], R137 ;  /* 0x0000e1890600d986 */ /* 0x0001e2000c101124 */
[----:B------:R-:W-:Y:S05]  /*12430*/  @P6 BRA `(.L_x_515) ;  /* 0x00000000000c6947 */ /* 0x000fea0003800000 */
[----:B------:R-:W0:Y:S02]  /*12440*/  LDG.E.U8 R16, desc[UR36][R154.64+0xe0] ;  /* 0x0000e0249a107981 */ /* 0x000e24000c1e1100 */
[----:B0-----:R-:W-:-:S05]  /*12450*/  PRMT R3, R16, 0x8880, RZ ;  /* 0x0000888010037816 */ /* 0x001fca00000000ff */
[----:B------:R-:W-:-:S07]  /*12460*/  IMAD R2, R3, R18, RZ ;  /* 0x0000001203027224 */ /* 0x000fce00078e02ff */
.L_x_515:
[----:B------:R-:W-:Y:S05]  /*12470*/  BSYNC B1 ;  /* 0x0000000000017941 */ /* 0x000fea0003800000 */
.L_x_514:
[----:B0-----:R-:W-:Y:S01]  /*12480*/  @!P6 IMAD R3, R138, R17, R2 ;  /* 0x000000118a03e224 */ /* 0x001fe200078e0202 */
[----:B------:R-:W-:Y:S04]  /*12490*/  BSSY B1, `(.L_x_516) ;  /* 0x0000006000017945 */ /* 0x000fe80003800000 */
[----:B------:R0:W-:Y:S01]  /*124a0*/  @!P6 STG.E.U8 desc[UR36][R8.64+0xe0], R3 ;  /* 0x0000e0030800e986 */ /* 0x0001e2000c101124 */
[----:B------:R-:W-:Y:S05]  /*124b0*/  @P1 BRA `(.L_x_517) ;  /* 0x00000000000c1947 */ /* 0x000fea0003800000 */
[----:B------:R-:W0:Y:S02]  /*124c0*/  LDG.E.U8 R16, desc[UR36][R154.64+0xe1] ;  /* 0x0000e1249a107981 */ /* 0x000e24000c1e1100 */
[----:B0-----:R-:W-:-:S05]  /*124d0*/  PRMT R3, R16, 0x8880, RZ ;  /* 0x0000888010037816 */ /* 0x001fca00000000ff */
[----:B------:R-:W-:-:S07]  /*124e0*/  IMAD R2, R3, R18, RZ ;  /* 0x0000001203027224 */ /* 0x000fce00078e02ff */
.L_x_517:
[----:B------:R-:W-:Y:S05]  /*124f0*/  BSYNC B1 ;  /* 0x0000000000017941 */ /* 0x000fea0003800000 */
.L_x_516:
        /* <DEDUP_REMOVED lines=12> */
.L_x_519:
[----:B------:R-:W-:Y:S05]  /*125c0*/  BSYNC B1 ;  /* 0x0000000000017941 */ /* 0x000fea0003800000 */
.L_x_518:
[----:B0-----:R-:W-:Y:S01]  /*125d0*/  @!P5 IMAD R3, R140, R17, R2 ;  /* 0x000000118c03d224 */ /* 0x001fe200078e0202 */
[----:B------:R-:W-:Y:S04]  /*125e0*/  BSSY B1, `(.L_x_520) ;  /* 0x0000006000017945 */ /* 0x000fe80003800000 */
[----:B------:R0:W-:Y:S01]  /*125f0*/  @!P5 STG.E.U8 desc[UR36][R6.64+0xe8], R3 ;  /* 0x0000e8030600d986 */ /* 0x0001e2000c101124 */
[----:B------:R-:W-:Y:S05]  /*12600*/  @P3 BRA `(.L_x_521) ;  /* 0x00000000000c3947 */ /* 0x000fea0003800000 */
[----:B------:R-:W0:Y:S02]  /*12610*/  LDG.E.U8 R16, desc[UR36][R14.64+0xe9] ;  /* 0x0000e9240e107981 */ /* 0x000e24000c1e1100 */
[----:B0-----:R-:W-:-:S05]  /*12620*/  PRMT R3, R16, 0x8880, RZ ;  /* 0x0000888010037816 */ /* 0x001fca00000000ff */
[----:B------:R-:W-:-:S07]  /*12630*/  IMAD R2, R3, R18, RZ ;  /* 0x0000001203027224 */ /* 0x000fce00078e02ff */
.L_x_521:
[----:B------:R-:W-:Y:S05]  /*12640*/  BSYNC B1 ;  /* 0x0000000000017941 */ /* 0x000fea0003800000 */
.L_x_520:
[----:B------:R-:W-:Y:S01]  /*12650*/  @!P3 IMAD R141, R141, R17, R2 ;  /* 0x000000118d8db224 */ /* 0x000fe200078e0202 */
[----:B------:R-:W-:Y:S04]  /*12660*/  BSSY B1, `(.L_x_522) ;  /* 0x0000006000017945 */ /* 0x000fe80003800000 */
[----:B------:R0:W-:Y:S01]  /*12670*/  @!P3 STG.E.U8 desc[UR36][R6.64+0xe9], R141 ;  /* 0x0000e98d0600b986 */ /* 0x0001e2000c101124 */
[----:B------:R-:W-:Y:S05]  /*12680*/  @P1 BRA `(.L_x_523) ;  /* 0x00000000000c1947 */ /* 0x000fea0003800000 */
[----:B------:R-:W0:Y:S02]  /*12690*/  LDG.E.U8 R16, desc[UR36][R154.64+0xe8] ;  /* 0x0000e8249a107981 */ /* 0x000e24000c1e1100 */
[----:B0-----:R-:W-:-:S05]  /*126a0*/  PRMT R3, R16, 0x8880, RZ ;  /* 0x0000888010037816 */ /* 0x001fca00000000ff */
[----:B------:R-:W-:-:S07]  /*126b0*/  IMAD R2, R3, R18, RZ ;  /* 0x0000001203027224 */ /* 0x000fce00078e02ff */
.L_x_523:
[----:B------:R-:W-:Y:S05]  /*126c0*/  BSYNC B1 ;  /* 0x0000000000017941 */ /* 0x000fea0003800000 */
.L_x_522:
[----:B0-----:R-:W-:Y:S01]  /*126d0*/  @!P1 IMAD R3, R142, R17, R2 ;  /* 0x000000118e039224 */ /* 0x001fe200078e0202 */
[----:B------:R-:W-:Y:S04]  /*126e0*/  BSSY B1, `(.L_x_524) ;  /* 0x0000006000017945 */ /* 0x000fe80003800000 */
[----:B------:R0:W-:Y:S01]  /*126f0*/  @!P1 STG.E.U8 desc[UR36][R8.64+0xe8], R3 ;  /* 0x0000e80308009986 */ /* 0x0001e2000c101124 */
[----:B------:R-:W-:Y:S05]  /*12700*/  @P6 BRA `(.L_x_525) ;  /* 0x00000000000c6947 */ /* 0x000fea0003800000 */
[----:B------:R-:W0:Y:S02]  /*12710*/  LDG.E.U8 R16, desc[UR36][R154.64+0xe9] ;  /* 0x0000e9249a107981 */ /* 0x000e24000c1e1100 */
[----:B0-----:R-:W-:-:S05]  /*12720*/  PRMT R3, R16, 0x8880, RZ ;  /* 0x0000888010037816 */ /* 0x001fca00000000ff */
[----:B------:R-:W-:-:S07]  /*12730*/  IMAD R2, R3, R18, RZ ;  /* 0x0000001203027224 */ /* 0x000fce00078e02ff */
.L_x_525:
[----:B------:R-:W-:Y:S05]  /*12740*/  BSYNC B1 ;  /* 0x0000000000017941 */ /* 0x000fea0003800000 */
.L_x_524:
[----:B------:R-:W-:Y:S01]  /*12750*/  @!P6 IMAD R143, R143, R17, R2 ;  /* 0x000000118f8fe224 */ /* 0x000fe200078e0202 */
[----:B------:R-:W-:Y:S04]  /*12760*/  BSSY B1, `(.L_x_526) ;  /* 0x0000006000017945 */ /* 0x000fe80003800000 */
[----:B------:R0:W-:Y:S01]  /*12770*/  @!P6 STG.E.U8 desc[UR36][R8.64+0xe9], R143 ;  /* 0x0000e98f0800e986 */ /* 0x0001e2000c101124 */
[----:B------:R-:W-:Y:S05]  /*12780*/  @P4 BRA `(.L_x_527) ;  /* 0x00000000000c4947 */ /* 0x000fea0003800000 */
[----:B------:R-:W0:Y:S02]  /*12790*/  LDG.E.U8 R16, desc[UR36][R14.64+0xf0] ;  /* 0x0000f0240e107981 */ /* 0x000e24000c1e1100 */
[----:B0-----:R-:W-:-:S05]  /*127a0*/  PRMT R3, R16, 0x8880, RZ ;  /* 0x0000888010037816 */ /* 0x001fca00000000ff */
[----:B------:R-:W-:-:S07]  /*127b0*/  IMAD R2, R3, R18, RZ ;  /* 0x0000001203027224 */ /* 0x000fce00078e02ff */
.L_x_527:
[----:B------:R-:W-:Y:S05]  /*127c0*/  BSYNC B1 ;  /* 0x0000000000017941 */ /* 0x000fea0003800000 */
.L_x_526:
[----:B------:R-:W-:Y:S01]  /*127d0*/  ISETP.LT.OR P3, PT, R0, 0xf2, !P2 ;  /* 0x000000f20000780c */ /* 0x000fe20005761670 */
[----:B0-----:R-:W-:Y:S01]  /*127e0*/  @!P4 IMAD R3, R144, R17, R2 ;  /* 0x000000119003c224 */ /* 0x001fe200078e0202 */
[----:B------:R-:W-:Y:S01]  /*127f0*/  BSSY B1, `(.L_x_528) ;  /* 0x000000b000017945 */ /* 0x000fe20003800000 */
[C---:B------:R-:W-:Y:S02]  /*12800*/  ISETP.LT.OR P1, PT, R0.reuse, 0xf1, !P0 ;  /* 0x000000f10000780c */ /* 0x040fe40004721670 */
[C---:B------:R-:W-:Y:S01]  /*12810*/  ISETP.LT.OR P5, PT, R0.reuse, 0xf2, !P0 ;  /* 0x000000f20000780c */ /* 0x040fe200047a1670 */
[----:B------:R0:W-:Y:S01]  /*12820*/  @!P4 STG.E.U8 desc[UR36][R6.64+0xf0], R3 ;  /* 0x0000f0030600c986 */ /* 0x0001e2000c101124 */
[C---:B------:R-:W-:Y:S02]  /*12830*/  ISETP.LT.OR P4, PT, R0.reuse, 0xf9, !P2 ;  /* 0x000000f90000780c */ /* 0x040fe40005781670 */
[C---:B------:R-:W-:Y:S02]  /*12840*/  ISETP.LT.OR P2, PT, R0.reuse, 0xfa, !P2 ;  /* 0x000000fa0000780c */ /* 0x040fe40005741670 */
[----:B------:R-:W-:-:S02]  /*12850*/  ISETP.LT.OR P6, PT, R0, 0xf9, !P0 ;  /* 0x000000f90000780c */ /* 0x000fc400047c1670 */
[----:B------:R-:W-:Y:S11]  /*12860*/  @P3 BRA `(.L_x_529) ;  /* 0x00000000000c3947 */ /* 0x000ff60003800000 */
[----:B------:R-:W0:Y:S02]  /*12870*/  LDG.E.U8 R16, desc[UR36][R14.64+0xf1] ;  /* 0x0000f1240e107981 */ /* 0x000e24000c1e1100 */
[----:B0-----:R-:W-:-:S05]  /*12880*/  PRMT R3, R16, 0x8880, RZ ;  /* 0x0000888010037816 */ /* 0x001fca00000000ff */
[----:B------:R-:W-:-:S07]  /*12890*/  IMAD R2, R3, R18, RZ ;  /* 0x0000001203027224 */ /* 0x000fce00078e02ff */
.L_x_529:
[----:B------:R-:W-:Y:S05]  /*128a0*/  BSYNC B1 ;  /* 0x0000000000017941 */ /* 0x000fea0003800000 */
.L_x_528:
[----:B------:R-:W-:Y:S01]  /*128b0*/  @!P3 IMAD R145, R145, R17, R2 ;  /* 0x000000119191b224 */ /* 0x000fe200078e0202 */
[----:B------:R-:W-:Y:S04]  /*128c0*/  BSSY B1, `(.L_x_530) ;  /* 0x0000006000017945 */ /* 0x000fe80003800000 */
[----:B------:R0:W-:Y:S01]  /*128d0*/  @!P3 STG.E.U8 desc[UR36][R6.64+0xf1], R145 ;  /* 0x0000f1910600b986 */ /* 0x0001e2000c101124 */
[----:B------:R-:W-:Y:S05]  /*128e0*/  @P1 BRA `(.L_x_531) ;  /* 0x00000000000c1947 */ /* 0x000fea0003800000 */
[----:B------:R-:W0:Y:S02]  /*128f0*/  LDG.E.U8 R16, desc[UR36][R154.64+0xf0] ;  /* 0x0000f0249a107981 */ /* 0x000e24000c1e1100 */
[----:B0-----:R-:W-:-:S05]  /*12900*/  PRMT R3, R16, 0x8880, RZ ;  /* 0x0000888010037816 */ /* 0x001fca00000000ff */
[----:B------:R-:W-:-:S07]  /*12910*/  IMAD R2, R3, R18, RZ ;  /* 0x0000001203027224 */ /* 0x000fce00078e02ff */
.L_x_531:
[----:B------:R-:W-:Y:S05]  /*12920*/  BSYNC B1 ;  /* 0x0000000000017941 */ /* 0x000fea0003800000 */
.L_x_530:
[----:B0-----:R-:W-:Y:S01]  /*12930*/  @!P1 IMAD R3, R146, R17, R2 ;  /* 0x0000001192039224 */ /* 0x001fe200078e0202 */
[----:B------:R-:W-:Y:S04]  /*12940*/  BSSY B1, `(.L_x_532) ;  /* 0x0000006000017945 */ /* 0x000fe80003800000 */
[----:B------:R0:W-:Y:S01]  /*12950*/  @!P1 STG.E.U8 desc[UR36][R8.64+0xf0], R3 ;  /* 0x0000f00308009986 */ /* 0x0001e2000c101124 */
[----:B------:R-:W-:Y:S05]  /*12960*/  @P5 BRA `(.L_x_533) ;  /* 0x00000000000c5947 */ /* 0x000fea0003800000 */
[----:B------:R-:W0:Y:S02]  /*12970*/  LDG.E.U8 R16, desc[UR36][R154.64+0xf1] ;  /* 0x0000f1249a107981 */ /* 0x000e24000c1e1100 */
[----:B0-----:R-:W-:-:S05]  /*12980*/  PRMT R3, R16, 0x8880, RZ ;  /* 0x0000888010037816 */ /* 0x001fca00000000ff */
[----:B------:R-:W-:-:S07]  /*12990*/  IMAD R2, R3, R18, RZ ;  /* 0x0000001203027224 */ /* 0x000fce00078e02ff */
.L_x_533:
[----:B------:R-:W-:Y:S05]  /*129a0*/  BSYNC B1 ;  /* 0x0000000000017941 */ /* 0x000fea0003800000 */
.L_x_532:
[----:B------:R-:W-:Y:S01]  /*129b0*/  @!P5 IMAD R147, R147, R17, R2 ;  /* 0x000000119393d224 */ /* 0x000fe200078e0202 */
[----:B------:R-:W-:Y:S04]  /*129c0*/  BSSY B1, `(.L_x_534) ;  /* 0x0000006000017945 */ /* 0x000fe80003800000 */
[----:B------:R0:W-:Y:S01]  /*129d0*/  @!P5 STG.E.U8 desc[UR36][R8.64+0xf1], R147 ;  /* 0x0000f1930800d986 */ /* 0x0001e2000c101124 */
[----:B------:R-:W-:Y:S05]  /*129e0*/  @P4 BRA `(.L_x_535) ;  /* 0x00000000000c4947 */ /* 0x000fea0003800000 */
[----:B------:R-:W0:Y:S02]  /*129f0*/  LDG.E.U8 R16, desc[UR36][R14.64+0xf8] ;  /* 0x0000f8240e107981 */ /* 0x000e24000c1e1100 */
[----:B0-----:R-:W-:-:S05]  /*12a00*/  PRMT R3, R16, 0x8880, RZ ;  /* 0x0000888010037816 */ /* 0x001fca00000000ff */
[----:B------:R-:W-:-:S07]  /*12a10*/  IMAD R2, R3, R18, RZ ;  /* 0x0000001203027224 */ /* 0x000fce00078e02ff */
.L_x_535:
[----:B------:R-:W-:Y:S05]  /*12a20*/  BSYNC B1 ;  /* 0x0000000000017941 */ /* 0x000fea0003800000 */
.L_x_534:
[----:B0-----:R-:W-:Y:S01]  /*12a30*/  @!P4 IMAD R3, R148, R17, R2 ;  /* 0x000000119403c224 */ /* 0x001fe200078e0202 */
[----:B------:R-:W-:Y:S04]  /*12a40*/  BSSY B1, `(.L_x_536) ;  /* 0x0000006000017945 */ /* 0x000fe80003800000 */
[----:B------:R0:W-:Y:S01]  /*12a50*/  @!P4 STG.E.U8 desc[UR36][R6.64+0xf8], R3 ;  /* 0x0000f8030600c986 */ /* 0x0001e2000c101124 */
[----:B------:R-:W-:Y:S05]  /*12a60*/  @P2 BRA `(.L_x_537) ;  /* 0x00000000000c2947 */ /* 0x000fea0003800000 */
[----:B------:R-:W0:Y:S02]  /*12a70*/  LDG.E.U8 R16, desc[UR36][R14.64+0xf9] ;  /* 0x0000f9240e107981 */ /* 0x000e24000c1e1100 */
[----:B0-----:R-:W-:-:S05]  /*12a80*/  PRMT R3, R16, 0x8880, RZ ;  /* 0x0000888010037816 */ /* 0x001fca00000000ff */
[----:B------:R-:W-:-:S07]  /*12a90*/  IMAD R2, R3, R18, RZ ;  /* 0x0000001203027224 */ /* 0x000fce00078e02ff */
.L_x_537:
[----:B------:R-:W-:Y:S05]  /*12aa0*/  BSYNC B1 ;  /* 0x0000000000017941 */ /* 0x000fea0003800000 */
.L_x_536:
[----:B------:R-:W-:Y:S01]  /*12ab0*/  @!P2 IMAD R149, R149, R17, R2 ;  /* 0x000000119595a224 */ /* 0x000fe200078e0202 */
[----:B------:R-:W-:Y:S04]  /*12ac0*/  BSSY B1, `(.L_x_538) ;  /* 0x0000006000017945 */ /* 0x000fe80003800000 */
[----:B------:R0:W-:Y:S01]  /*12ad0*/  @!P2 STG.E.U8 desc[UR36][R6.64+0xf9], R149 ;  /* 0x0000f9950600a986 */ /* 0x0001e2000c101124 */
[----:B------:R-:W-:Y:S05]  /*12ae0*/  @P6 BRA `(.L_x_539) ;  /* 0x00000000000c6947 */ /* 0x000fea0003800000 */
[----:B------:R-:W0:Y:S02]  /*12af0*/  LDG.E.U8 R16, desc[UR36][R154.64+0xf8] ;  /* 0x0000f8249a107981 */ /* 0x000e24000c1e1100 */
[----:B0-----:R-:W-:-:S05]  /*12b00*/  PRMT R3, R16, 0x8880, RZ ;  /* 0x0000888010037816 */ /* 0x001fca00000000ff */
[----:B------:R-:W-:-:S07]  /*12b10*/  IMAD R2, R3, R18, RZ ;  /* 0x0000001203027224 */ /* 0x000fce00078e02ff */
.L_x_539:
[----:B------:R-:W-:Y:S05]  /*12b20*/  BSYNC B1 ;  /* 0x0000000000017941 */ /* 0x000fea0003800000 */
.L_x_538:
[----:B0-----:R-:W-:Y:S01]  /*12b30*/  @!P6 IMAD R3, R150, R17, R2 ;  /* 0x000000119603e224 */ /* 0x001fe200078e0202 */
[----:B------:R-:W-:Y:S01]  /*12b40*/  ISETP.LT.OR P0, PT, R0, 0xfa, !P0 ;  /* 0x000000fa0000780c */ /* 0x000fe20004701670 */
[----:B------:R-:W-:Y:S03]  /*12b50*/  BSSY B1, `(.L_x_540) ;  /* 0x0000006000017945 */ /* 0x000fe60003800000 */
[----:B------:R0:W-:Y:S09]  /*12b60*/  @!P6 STG.E.U8 desc[UR36][R8.64+0xf8], R3 ;  /* 0x0000f8030800e986 */ /* 0x0001f2000c101124 */
[----:B------:R-:W-:Y:S05]  /*12b70*/  @P0 BRA `(.L_x_541) ;  /* 0x00000000000c0947 */ /* 0x000fea0003800000 */
[----:B------:R-:W0:Y:S02]  /*12b80*/  LDG.E.U8 R16, desc[UR36][R154.64+0xf9] ;  /* 0x0000f9249a107981 */ /* 0x000e24000c1e1100 */
[----:B0-----:R-:W-:-:S05]  /*12b90*/  PRMT R3, R16, 0x8880, RZ ;  /* 0x0000888010037816 */ /* 0x001fca00000000ff */
[----:B------:R-:W-:-:S07]  /*12ba0*/  IMAD R2, R3, R18, RZ ;  /* 0x0000001203027224 */ /* 0x000fce00078e02ff */
.L_x_541:
[----:B------:R-:W-:Y:S05]  /*12bb0*/  BSYNC B1 ;  /* 0x0000000000017941 */ /* 0x000fea0003800000 */
.L_x_540:
[----:B------:R-:W-:Y:S01]  /*12bc0*/  IMAD R151, R151, R17, R2 ;  /* 0x0000001197977224 */ /* 0x000fe200078e0202 */
[----:B------:R-:W-:Y:S06]  /*12bd0*/  @P0 BRA `(.L_x_542) ;  /* 0x0000003800180947 */ /* 0x000fec0003800000 */
[----:B------:R0:W-:Y:S01]  /*12be0*/  STG.E.U8 desc[UR36][R8.64+0xf9], R151 ;  /* 0x0000f99708007986 */ /* 0x0001e2000c101124 */
[----:B------:R-:W-:Y:S05]  /*12bf0*/  BRA `(.L_x_542) ;  /* 0x0000003800107947 */ /* 0x000fea0003800000 */
.L_x_29:
[----:B------:R-:W2:Y:S04]  /*12c00*/  LDL.LU R2, [R1] ;  /* 0x0000000001027983 */ /* 0x000ea80000300800 */
[----:B------:R-:W3:Y:S04]  /*12c10*/  LDL.LU R3, [R1+0xc] ;  /* 0x00000c0001037983 */ /* 0x000ee80000300800 */
[----:B------:R-:W4:Y:S04]  /*12c20*/  LDL.LU R12, [R1+0x14] ;  /* 0x00001400010c7983 */ /* 0x000f280000300800 */
[----:B------:R-:W5:Y:S04]  /*12c30*/  LDL.LU R13, [R1+0x8c] ;  /* 0x00008c00010d7983 */ /* 0x000f680000300800 */
        /* <DEDUP_REMOVED lines=63> */
[----:B------:R-:W5:Y:S01]  /*13030*/  LDL.LU R176, [R1+0x194] ;  /* 0x0001940001b07983 */ /* 0x000f620000300800 */
[----:B------:R-:W-:-:S03]  /*13040*/  ISETP.GE.AND P0, PT, R19, 0x1, PT ;  /* 0x000000011300780c */ /* 0x000fc60003f06270 */
[----:B------:R-:W5:Y:S04]  /*13050*/  LDL.LU R175, [R1+0x198] ;  /* 0x0001980001af7983 */ /* 0x000f680000300800 */
[----:B------:R-:W5:Y:S04]  /*13060*/  LDL.LU R174, [R1+0x19c] ;  /* 0x00019c0001ae7983 */ /* 0x000f680000300800 */
[----:B------:R-:W5:Y:S04]  /*13070*/  LDL.LU R173, [R1+0x1a0] ;  /* 0x0001a00001ad7983 */ /* 0x000f680000300800 */
[----:B------:R-:W5:Y:S01]  /*13080*/  LDL.LU R172, [R1+0x1a4] ;  /* 0x0001a40001ac7983 */ /* 0x000f620000300800 */
[----:B------:R-:W-:-:S03]  /*13090*/  ISETP.LT.OR P1, PT, R0, 0x1, !P0 ;  /* 0x000000010000780c */ /* 0x000fc60004721670 */
        /* <DEDUP_REMOVED lines=13> */
[----:B--2---:R-:W-:-:S03]  /*13170*/  @!P1 IMAD R2, R2, R17, RZ ;  /* 0x0000001102029224 */ /* 0x004fc600078e02ff */
        /* <DEDUP_REMOVED lines=9> */
[----:B------:R0:W-:Y:S04]  /*13210*/  @!P1 STG.E.U8 desc[UR36][R4.64], R2 ;  /* 0x0000000204009986 */ /* 0x0001e8000c101124 */
[----:B0-----:R-:W3:Y:S01]  /*13220*/  LDL.LU R2, [R1+0x4] ;  /* 0x0000040001027983 */ /* 0x001ee20000300800 */
[----:B------:R-:W-:-:S02]  /*13230*/  ISETP.LT.OR P1, PT, R0, 0x2, !P0 ;  /* 0x000000020000780c */ /* 0x000fc40004721670 */
[----:B------:R-:W-:-:S11]  /*13240*/  ISETP.GE.AND P2, PT, R19, 0x9, PT ;  /* 0x000000091300780c */ /* 0x000fd60003f46270 */
[----:B---3--:R-:W-:-:S05]  /*13250*/  @!P1 IMAD R2, R2, R17, RZ ;  /* 0x0000001102029224 */ /* 0x008fca00078e02ff */
[----:B------:R0:W-:Y:S04]  /*13260*/  @!P1 STG.E.U8 desc[UR36][R4.64+0x1], R2 ;  /* 0x0000010204009986 */ /* 0x0001e8000c101124 */
[----:B0-----:R-:W3:Y:S01]  /*13270*/  LDL.LU R2, [R1+0x8] ;  /* 0x0000080001027983 */ /* 0x001ee20000300800 */
[C---:B------:R-:W-:Y:S02]  /*13280*/  ISETP.LT.OR P1, PT, R0.reuse, 0x1, !P2 ;  /* 0x000000010000780c */ /* 0x040fe40005721670 */
[C---:B------:R-:W-:Y:S02]  /*13290*/  ISETP.LT.OR P3, PT, R0.reuse, 0x2, !P2 ;  /* 0x000000020000780c */ /* 0x040fe40005761670 */
[----:B------:R-:W-:-:S09]  /*132a0*/  ISETP.LT.OR P4, PT, R0, 0x9, !P0 ;  /* 0x000000090000780c */ /* 0x000fd20004781670 */
[----:B---3--:R-:W-:-:S05]  /*132b0*/  @!P1 IMAD R2, R2, R17, RZ ;  /* 0x0000001102029224 */ /* 0x008fca00078e02ff */
[----:B------:R0:W-:Y:S04]  /*132c0*/  @!P1 STG.E.U8 desc[UR36][R10.64], R2 ;  /* 0x000000020a009986 */ /* 0x0001e8000c101124 */
[----:B0-----:R-:W3:Y:S01]  /*132d0*/  LDL.LU R2, [R1+0x10] ;  /* 0x0000100001027983 */ /* 0x001ee20000300800 */
[----:B------:R-:W-:Y:S01]  /*132e0*/  @!P3 IMAD R3, R3, R17, RZ ;  /* 0x000000110303b224 */ /* 0x000fe200078e02ff */
[C---:B------:R-:W-:Y:S02]  /*132f0*/  ISETP.LT.OR P1, PT, R0.reuse, 0xa, !P0 ;  /* 0x0000000a0000780c */ /* 0x040fe40004721670 */
[C---:B------:R-:W-:Y:S02]  /*13300*/  ISETP.LT.OR P5, PT, R0.reuse, 0x9, !P2 ;  /* 0x000000090000780c */ /* 0x040fe400057a1670 */
[----:B------:R0:W-:Y:S01]  /*13310*/  @!P3 STG.E.U8 desc[UR36][R10.64+0x1], R3 ;  /* 0x000001030a00b986 */ /* 0x0001e2000c101124 */
[----:B------:R-:W-:-:S03]  /*13320*/  ISETP.LT.OR P6, PT, R0, 0xa, !P2 ;  /* 0x0000000a0000780c */ /* 0x000fc600057c1670 */
[----:B0-----:R-:W5:Y:S01]  /*13330*/  LDL.LU R3, [R1+0x18] ;  /* 0x0000180001037983 */ /* 0x001f620000300800 */
[----:B---3--:R-:W-:-:S05]  /*13340*/  @!P4 IMAD R2, R2, R17, RZ ;  /* 0x000000110202c224 */ /* 0x008fca00078e02ff */
[----:B------:R0:W-:Y:S04]  /*13350*/  @!P4 STG.E.U8 desc[UR36][R4.64+0x8], R2 ;  /* 0x000008020400c986 */ /* 0x0001e8000c101124 */
[----:B0-----:R-:W3:Y:S01]  /*13360*/  LDL.LU R2, [R1+0x1c] ;  /* 0x00001c0001027983 */ /* 0x001ee20000300800 */
[-C--:B----4-:R-:W-:Y:S02]  /*13370*/  @!P1 IMAD R12, R12, R17.reuse, RZ ;  /* 0x000000110c0c9224 */ /* 0x090fe400078e02ff */
[----:B-----5:R-:W-:-:S03]  /*13380*/  @!P5 IMAD R3, R3, R17, RZ ;  /* 0x000000110303d224 */ /* 0x020fc600078e02ff */
[----:B------:R0:W-:Y:S04]  /*13390*/  @!P1 STG.E.U8 desc[UR36][R4.64+0x9], R12 ;  /* 0x0000090c04009986 */ /* 0x0001e8000c101124 */
[----:B------:R1:W-:Y:S04]  /*133a0*/  @!P5 STG.E.U8 desc[UR36][R10.64+0x8], R3 ;  /* 0x000008030a00d986 */ /* 0x0003e8000c101124 */
[----:B0-----:R-:W4:Y:S04]  /*133b0*/  LDL.LU R12, [R1+0x28] ;  /* 0x00002800010c7983 */ /* 0x001f280000300800 */
[----:B-1----:R-:W5:Y:S01]  /*133c0*/  LDL.LU R3, [R1+0x20] ;  /* 0x0000200001037983 */ /* 0x002f620000300800 */
[----:B---3--:R-:W-:-:S05]  /*133d0*/  @!P6 IMAD R2, R2, R17, RZ ;  /* 0x000000110202e224 */ /* 0x008fca00078e02ff */
[----:B------:R0:W-:Y:S04]  /*133e0*/  @!P6 STG.E.U8 desc[UR36][R10.64+0x9], R2 ;  /* 0x000009020a00e986 */ /* 0x0001e8000c101124 */
[----:B0-----:R-:W3:Y:S01]  /*133f0*/  LDL.LU R2, [R1+0x24] ;  /* 0x0000240001027983 */ /* 0x001ee20000300800 */
[C---:B------:R-:W-:Y:S02]  /*13400*/  ISETP.LT.OR P3, PT, R0.reuse, 0x11, !P0 ;  /* 0x000000110000780c */ /* 0x040fe40004761670 */
[----:B------:R-:W-:-:S11]  /*13410*/  ISETP.LT.OR P4, PT, R0, 0x12, !P0 ;  /* 0x000000120000780c */ /* 0x000fd60004781670 */
[----:B-----5:R-:W-:-:S05]  /*13420*/  @!P3 IMAD R3, R3, R17, RZ ;  /* 0x000000110303b224 */ /* 0x020fca00078e02ff */
[----:B------:R0:W-:Y:S04]  /*13430*/  @!P3 STG.E.U8 desc[UR36][R4.64+0x10], R3 ;  /* 0x000010030400b986 */ /* 0x0001e8000c101124 */
[----:B0-----:R-:W5:Y:S01]  /*13440*/  LDL.LU R3, [R1+0x2c] ;  /* 0x00002c0001037983 */ /* 0x001f620000300800 */
[----:B---3--:R-:W-:-:S05]  /*13450*/  @!P4 IMAD R2, R2, R17, RZ ;  /* 0x000000110202c224 */ /* 0x008fca00078e02ff */
[----:B------:R0:W-:Y:S04]  /*13460*/  @!P4 STG.E.U8 desc[UR36][R4.64+0x11], R2 ;  /* 0x000011020400c986 */ /* 0x0001e8000c101124 */
[----:B0-----:R-:W3:Y:S01]  /*13470*/  LDL.LU R2, [R1+0x30] ;  /* 0x0000300001027983 */ /* 0x001ee20000300800 */
[C---:B------:R-:W-:Y:S02]  /*13480*/  ISETP.LT.OR P1, PT, R0.reuse, 0x11, !P2 ;  /* 0x000000110000780c */ /* 0x040fe40005721670 */
[C---:B------:R-:W-:Y:S02]  /*13490*/  ISETP.LT.OR P5, PT, R0.reuse, 0x12, !P2 ;  /* 0x000000120000780c */ /* 0x040fe400057a1670 */
[----:B------:R-:W-:-:S09]  /*134a0*/  ISETP.LT.OR P6, PT, R0, 0x19, !P0 ;  /* 0x000000190000780c */ /* 0x000fd200047c1670 */
        /* <DEDUP_REMOVED lines=38> */
[----:B------:R-:W-:-:S13]  /*13710*/  ISETP.LT.OR P6, PT, R0, 0x2a, !P0 ;  /* 0x0000002a0000780c */ /* 0x000fda00047c1670 */
[----:B-----5:R-:W-:-:S05]  /*13720*/  @!P6 IMAD R3, R3, R17, RZ ;  /* 0x000000110303e224 */ /* 0x020fca00078e02ff */
[----:B------:R-:W-:Y:S01]  /*13730*/  @!P6 STG.E.U8 desc[UR36][R4.64+0x29], R3 ;  /* 0x000029030400e986 */ /* 0x000fe2000c101124 */
[----:B---3--:R-:W-:-:S05]  /*13740*/  @!P5 IMAD R2, R2, R17, RZ ;  /* 0x000000110202d224 */ /* 0x008fca00078e02ff */
[----:B------:R0:W-:Y:S04]  /*13750*/  @!P5 STG.E.U8 desc[UR36][R4.64+0x28], R2 ;  /* 0x000028020400d986 */ /* 0x0001e8000c101124 */
[----:B0-----:R-:W3:Y:S04]  /*13760*/  LDL.LU R2, [R1+0x58] ;  /* 0x0000580001027983 */ /* 0x001ee80000300800 */
[----:B------:R-:W5:Y:S01]  /*13770*/  LDL.LU R3, [R1+0x5c] ;  /* 0x00005c0001037983 */ /* 0x000f620000300800 */
[C---:B------:R-:W-:Y:S02]  /*13780*/  ISETP.LT.OR P1, PT, R0.reuse, 0x29, !P2 ;  /* 0x000000290000780c */ /* 0x040fe40005721670 */
[----:B------:R-:W-:-:S11]  /*13790*/  ISETP.LT.OR P3, PT, R0, 0x2a, !P2 ;  /* 0x0000002a0000780c */ /* 0x000fd60005761670 */
[----:B---3--:R-:W-:-:S05]  /*137a0*/  @!P1 IMAD R2, R2, R17, RZ ;  /* 0x0000001102029224 */ /* 0x008fca00078e02ff */
[----:B------:R0:W-:Y:S04]  /*137b0*/  @!P1 STG.E.U8 desc[UR36][R10.64+0x28], R2 ;  /* 0x000028020a009986 */ /* 0x0001e8000c101124 */
[----:B0-----:R-:W3:Y:S01]  /*137c0*/  LDL.LU R2, [R1+0x60] ;  /* 0x0000600001027983 */ /* 0x001ee20000300800 */
[----:B-----5:R-:W-:-:S05]  /*137d0*/  @!P3 IMAD R3, R3, R17, RZ ;  /* 0x000000110303b224 */ /* 0x020fca00078e02ff */
[----:B------:R0:W-:Y:S04]  /*137e0*/  @!P3 STG.E.U8 desc[UR36][R10.64+0x29], R3 ;  /* 0x000029030a00b986 */ /* 0x0001e8000c101124 */
[----:B0-----:R-:W5:Y:S01]  /*137f0*/  LDL.LU R3, [R1+0x68] ;  /* 0x0000680001037983 */ /* 0x001f620000300800 */
[C---:B------:R-:W-:Y:S02]  /*13800*/  ISETP.LT.OR P4, PT, R0.reuse, 0x31, !P0 ;  /* 0x000000310000780c */ /* 0x040fe40004781670 */
[C---:B------:R-:W-:Y:S02]  /*13810*/  ISETP.LT.OR P5, PT, R0.reuse, 0x32, !P0 ;  /* 0x000000320000780c */ /* 0x040fe400047a1670 */
[----:B------:R-:W-:-:S11]  /*13820*/  ISETP.LT.OR P6, PT, R0, 0x31, !P2 ;  /* 0x000000310000780c */ /* 0x000fd600057c1670 */
[----:B----4-:R-:W-:-:S05]  /*13830*/  @!P5 IMAD R12, R12, R17, RZ ;  /* 0x000000110c0cd224 */ /* 0x010fca00078e02ff */
[----:B------:R-:W-:Y:S01]  /*13840*/  @!P5 STG.E.U8 desc[UR36][R4.64+0x31], R12 ;  /* 0x0000310c0400d986 */ /* 0x000fe2000c101124 */
[----:B---3--:R-:W-:-:S05]  /*13850*/  @!P4 IMAD R2, R2, R17, RZ ;  /* 0x000000110202c224 */ /* 0x008fca00078e02ff */
[----:B------:R0:W-:Y:S04]  /*13860*/  @!P4 STG.E.U8 desc[UR36][R4.64+0x30], R2 ;  /* 0x000030020400c986 */ /* 0x0001e8000c101124 */
[----:B0-----:R-:W3:Y:S01]  /*13870*/  LDL.LU R2, [R1+0x6c] ;  /* 0x00006c0001027983 */ /* 0x001ee20000300800 */
[----:B-----5:R-:W-:-:S03]  /*13880*/  @!P6 IMAD R3, R3, R17, RZ ;  /* 0x000000110303e224 */ /* 0x020fc600078e02ff */
[----:B------:R-:W4:Y:S04]  /*13890*/  LDL.LU R12, [R1+0x78] ;  /* 0x00007800010c7983 */ /* 0x000f280000300800 */
[----:B------:R0:W-:Y:S04]  /*138a0*/  @!P6 STG.E.U8 desc[UR36][R10.64+0x30], R3 ;  /* 0x000030030a00e986 */ /* 0x0001e8000c101124 */
[----:B0-----:R-:W5:Y:S01]  /*138b0*/  LDL.LU R3, [R1+0x70] ;  /* 0x0000700001037983 */ /* 0x001f620000300800 */
        /* <DEDUP_REMOVED lines=11> */
[-C--:B----4-:R-:W-:Y:S02]  /*13970*/  @!P5 IMAD R12, R12, R17.reuse, RZ ;  /* 0x000000110c0cd224 */ /* 0x090fe400078e02ff */
[----:B---3--:R-:W-:-:S05]  /*13980*/  @!P4 IMAD R2, R2, R17, RZ ;  /* 0x000000110202c224 */ /* 0x008fca00078e02ff */
[----:B------:R0:W-:Y:S04]  /*13990*/  @!P4 STG.E.U8 desc[UR36][R4.64+0x39], R2 ;  /* 0x000039020400c986 */ /* 0x0001e8000c101124 */
[----:B0-----:R-:W3:Y:S01]  /*139a0*/  LDL.LU R2, [R1+0x80] ;  /* 0x0000800001027983 */ /* 0x001ee20000300800 */
[----:B-----5:R-:W-:-:S03]  /*139b0*/  @!P6 IMAD R3, R3, R17, RZ ;  /* 0x000000110303e224 */ /* 0x020fc600078e02ff */
[----:B------:R0:W-:Y:S04]  /*139c0*/  @!P5 STG.E.U8 desc[UR36][R10.64+0x38], R12 ;  /* 0x0000380c0a00d986 */ /* 0x0001e8000c101124 */
[----:B------:R1:W-:Y:S04]  /*139d0*/  @!P6 STG.E.U8 desc[UR36][R10.64+0x39], R3 ;  /* 0x000039030a00e986 */ /* 0x0003e8000c101124 */
[----:B0-----:R-:W4:Y:S04]  /*139e0*/  LDL.LU R12, [R1+0xa0] ;  /* 0x0000a000010c7983 */ /* 0x001f280000300800 */
[----:B-1----:R-:W5:Y:S01]  /*139f0*/  LDL.LU R3, [R1+0x84] ;  /* 0x0000840001037983 */ /* 0x002f620000300800 */
[----:B------:R-:W-:-:S02]  /*13a00*/  ISETP.LT.OR P1, PT, R0, 0x41, !P0 ;  /* 0x000000410000780c */ /* 0x000fc40004721670 */
        /* <DEDUP_REMOVED lines=9> */
[C---:B------:R-:W-:Y:S02]  /*13aa0*/  ISETP.LT.OR P6, PT, R0.reuse, 0x49, !P0 ;  /* 0x000000490000780c */ /* 0x040fe400047c1670 */
[----:B------:R-:W-:-:S02]  /*13ab0*/  ISETP.LT.OR P1, PT, R0, 0x4a, !P0 ;  /* 0x0000004a0000780c */ /* 0x000fc40004721670 */
[----:B------:R-:W-:-:S07]  /*13ac0*/  ISETP.LT.OR P3, PT, R0, 0x49, !P2 ;  /* 0x000000490000780c */ /* 0x000fce0005761670 */
[-C--:B------:R-:W-:Y:S02]  /*13ad0*/  @!P5 IMAD R13, R13, R17.reuse, RZ ;  /* 0x000000110d0dd224 */ /* 0x080fe400078e02ff */
[-C--:B------:R-:W-:Y:S02]  /*13ae0*/  @!P6 IMAD R15, R15, R17.reuse, RZ ;  /* 0x000000110f0fe224 */ /* 0x080fe400078e02ff */
[----:B------:R-:W-:Y:S01]  /*13af0*/  @!P1 IMAD R21, R21, R17, RZ ;  /* 0x0000001115159224 */ /* 0x000fe200078e02ff */
[----:B------:R4:W-:Y:S01]  /*13b00*/  @!P5 STG.E.U8 desc[UR36][R10.64+0x41], R13 ;  /* 0x0000410d0a00d986 */ /* 0x0009e2000c101124 */
[----:B------:R-:W-:-:S13]  /*13b10*/  ISETP.LT.OR P5, PT, R0, 0x51, !P0 ;  /* 0x000000510000780c */ /* 0x000fda00047a1670 */
[-C--:B----4-:R-:W-:Y:S02]  /*13b20*/  @!P5 IMAD R13, R12, R17.reuse, RZ ;  /* 0x000000110c0dd224 */ /* 0x090fe400078e02ff */
[----:B---3--:R-:W-:-:S05]  /*13b30*/  @!P4 IMAD R2, R2, R17, RZ ;  /* 0x000000110202c224 */ /* 0x008fca00078e02ff */
[----:B------:R-:W-:Y:S01]  /*13b40*/  @!P4 STG.E.U8 desc[UR36][R10.64+0x40], R2 ;  /* 0x000040020a00c986 */ /* 0x000fe2000c101124 */
[----:B------:R-:W-:-:S03]  /*13b50*/  ISETP.LT.OR P4, PT, R0, 0x4a, !P2 ;  /* 0x0000004a0000780c */ /* 0x000fc60005781670 */
[----:B------:R0:W-:Y:S01]  /*13b60*/  @!P6 STG.E.U8 desc[UR36][R4.64+0x48], R15 ;  /* 0x0000480f0400e986 */ /* 0x0001e2000c101124 */
[----:B------:R-:W-:-:S03]  /*13b70*/  ISETP.LT.OR P6, PT, R0, 0x52, !P0 ;  /* 0x000000520000780c */ /* 0x000fc600047c1670 */
[----:B------:R-:W-:Y:S01]  /*13b80*/  @!P1 STG.E.U8 desc[UR36][R4.64+0x49], R21 ;  /* 0x0000491504009986 */ /* 0x000fe2000c101124 */
[----:B------:R-:W-:-:S05]  /*13b90*/  ISETP.LT.OR P1, PT, R0, 0x51, !P2 ;  /* 0x000000510000780c */ /* 0x000fca0005721670 */
[-C--:B------:R-:W-:Y:S02]  /*13ba0*/  @!P4 IMAD R23, R23, R17.reuse, RZ ;  /* 0x000000111717c224 */ /* 0x080fe400078e02ff */
[-C--:B-----5:R-:W-:Y:S02]  /*13bb0*/  @!P3 IMAD R3, R3, R17.reuse, RZ ;  /* 0x000000110303b224 */ /* 0x0a0fe400078e02ff */
[-C--:B0-----:R-:W-:Y:S01]  /*13bc0*/  @!P6 IMAD R15, R235, R17.reuse, RZ ;  /* 0x00000011eb0fe224 */ /* 0x081fe200078e02ff */
[----:B------:R-:W-:Y:S03]  /*13bd0*/  @!P4 STG.E.U8 desc[UR36][R10.64+0x49], R23 ;  /* 0x000049170a00c986 */ /* 0x000fe6000c101124 */
[----:B------:R-:W-:Y:S01]  /*13be0*/  @!P1 IMAD R153, R153, R17, RZ ;  /* 0x0000001199999224 */ /* 0x000fe200078e02ff */
[----:B------:R0:W-:Y:S01]  /*13bf0*/  @!P3 STG.E.U8 desc[UR36][R10.64+0x48], R3 ;  /* 0x000048030a00b986 */ /* 0x0001e2000c101124 */
[----:B------:R-:W-:-:S02]  /*13c00*/  ISETP.LT.OR P3, PT, R0, 0x52, !P2 ;  /* 0x000000520000780c */ /* 0x000fc40005761670 */
[C---:B------:R-:W-:Y:S01]  /*13c10*/  ISETP.LT.OR P4, PT, R0.reuse, 0x59, !P0 ;  /* 0x000000590000780c */ /* 0x040fe20004781670 */
[----:B------:R1:W-:Y:S01]  /*13c20*/  @!P5 STG.E.U8 desc[UR36][R4.64+0x50], R13 ;  /* 0x0000500d0400d986 */ /* 0x0003e2000c101124 */
[----:B------:R-:W-:-:S03]  /*13c30*/  ISETP.LT.OR P5, PT, R0, 0x5a, !P0 ;  /* 0x0000005a0000780c */ /* 0x000fc600047a1670 */
[----:B------:R3:W-:Y:S01]  /*13c40*/  @!P6 STG.E.U8 desc[UR36][R4.64+0x51], R15 ;  /* 0x0000510f0400e986 */ /* 0x0007e2000c101124 */
[----:B------:R-:W-:-:S03]  /*13c50*/  ISETP.LT.OR P6, PT, R0, 0x59, !P2 ;  /* 0x000000590000780c */ /* 0x000fc600057c1670 */
[----:B------:R-:W-:Y:S01]  /*13c60*/  @!P1 STG.E.U8 desc[UR36][R10.64+0x50], R153 ;  /* 0x000050990a009986 */ /* 0x000fe2000c101124 */
[----:B------:R-:W-:Y:S01]  /*13c70*/  ISETP.LT.OR P1, PT, R0, 0x5a, !P2 ;  /* 0x0000005a0000780c */ /* 0x000fe20005721670 */
[-C--:B0-----:R-:W-:Y:S02]  /*13c80*/  @!P3 IMAD R3, R234, R17.reuse, RZ ;  /* 0x00000011ea03b224 */ /* 0x081fe400078e02ff */
[-C--:B------:R-:W-:Y:S02]  /*13c90*/  @!P4 IMAD R21, R233, R17.reuse, RZ ;  /* 0x00000011e915c224 */ /* 0x080fe400078e02ff */
[-C--:B-1----:R-:W-:Y:S01]  /*13ca0*/  @!P5 IMAD R13, R232, R17.reuse, RZ ;  /* 0x00000011e80dd224 */ /* 0x082fe200078e02ff */
[----:B------:R0:W-:Y:S03]  /*13cb0*/  @!P3 STG.E.U8 desc[UR36][R10.64+0x51], R3 ;  /* 0x000051030a00b986 */ /* 0x0001e6000c101124 */
[----:B---3--:R-:W-:Y:S01]  /*13cc0*/  @!P6 IMAD R15, R231, R17, RZ ;  /* 0x00000011e70fe224 */ /* 0x008fe200078e02ff */
[----:B------:R1:W-:Y:S01]  /*13cd0*/  @!P4 STG.E.U8 desc[UR36][R4.64+0x58], R21 ;  /* 0x000058150400c986 */ /* 0x0003e2000c101124 */
[----:B------:R-:W-:-:S02]  /*13ce0*/  ISETP.LT.OR P3, PT, R0, 0x61, !P0 ;  /* 0x000000610000780c */ /* 0x000fc40004761670 */
[----:B------:R-:W-:Y:S01]  /*13cf0*/  @!P1 IMAD R23, R230, R17, RZ ;  /* 0x00000011e6179224 */ /* 0x000fe200078e02ff */
        /* <DEDUP_REMOVED lines=8> */
[-C--:B-1----:R-:W-:Y:S02]  /*13d80*/  @!P4 IMAD R21, R228, R17.reuse, RZ ;  /* 0x00000011e415c224 */ /* 0x082fe400078e02ff */
[-C--:B---3--:R-:W-:Y:S01]  /*13d90*/  @!P5 IMAD R13, R227, R17.reuse, RZ ;  /* 0x00000011e30dd224 */ /* 0x088fe200078e02ff */
[----:B------:R0:W-:Y:S03]  /*13da0*/  @!P3 STG.E.U8 desc[UR36][R4.64+0x60], R3 ;  /* 0x000060030400b986 */ /* 0x0001e6000c101124 */
[----:B----4-:R-:W-:Y:S01]  /*13db0*/  @!P6 IMAD R15, R226, R17, RZ ;  /* 0x00000011e20fe224 */ /* 0x010fe200078e02ff */
        /* <DEDUP_REMOVED lines=134> */
[-C--:B----4-:R-:W-:Y:S01]  /*14620*/  @!P6 IMAD R15, R181, R17.reuse, RZ ;  /* 0x00000011b50fe224 */ /* 0x090fe200078e02ff */
[----:B------:R1:W-:Y:S03]  /*14630*/  @!P4 STG.E.U8 desc[UR36][R10.64+0xb8], R21 ;  /* 0x0000b8150a00c986 */ /* 0x0003e6000c101124 */
[----:B------:R-:W-:Y:S01]  /*14640*/  @!P1 IMAD R23, R180, R17, RZ ;  /* 0x00000011b4179224 */ /* 0x000fe200078e02ff */
[C---:B------:R-:W-:Y:S01]  /*14650*/  ISETP.LT.OR P3, PT, R0.reuse, 0xc1, !P2 ;  /* 0x000000c10000780c */ /* 0x040fe20005761670 */
[----:B------:R3:W-:Y:S01]  /*14660*/  @!P5 STG.E.U8 desc[UR36][R10.64+0xb9], R13 ;  /* 0x0000b90d0a00d986 */ /* 0x0007e2000c101124 */
[----:B------:R-:W-:-:S02]  /*14670*/  ISETP.LT.OR P4, PT, R0, 0xc2, !P2 ;  /* 0x000000c20000780c */ /* 0x000fc40005781670 */
[C---:B------:R-:W-:Y:S01]  /*14680*/  ISETP.LT.OR P5, PT, R0.reuse, 0xc9, !P0 ;  /* 0x000000c90000780c */ /* 0x040fe200047a1670 */
[----:B------:R4:W-:Y:S01]  /*14690*/  @!P6 STG.E.U8 desc[UR36][R4.64+0xc0], R15 ;  /* 0x0000c00f0400e986 */ /* 0x0009e2000c101124 */
[----:B------:R-:W-:-:S03]  /*146a0*/  ISETP.LT.OR P6, PT, R0, 0xca, !P0 ;  /* 0x000000ca0000780c */ /* 0x000fc600047c1670 */
[----:B------:R-:W-:Y:S01]  /*146b0*/  @!P1 STG.E.U8 desc[UR36][R4.64+0xc1], R23 ;  /* 0x0000c11704009986 */ /* 0x000fe2000c101124 */
[----:B------:R-:W-:-:S03]  /*146c0*/  ISETP.LT.OR P1, PT, R0, 0xc9, !P2 ;  /* 0x000000c90000780c */ /* 0x000fc60005721670 */
[-C--:B0-----:R-:W-:Y:S02]  /*146d0*/  @!P3 IMAD R3, R179, R17.reuse, RZ ;  /* 0x00000011b303b224 */ /* 0x081fe400078e02ff */
[-C--:B-1----:R-:W-:Y:S02]  /*146e0*/  @!P4 IMAD R21, R178, R17.reuse, RZ ;  /* 0x00000011b215c224 */ /* 0x082fe400078e02ff */
[-C--:B---3--:R-:W-:Y:S02]  /*146f0*/  @!P5 IMAD R13, R177, R17.reuse, RZ ;  /* 0x00000011b10dd224 */ /* 0x088fe400078e02ff */
[-C--:B----4-:R-:W-:Y:S01]  /*14700*/  @!P6 IMAD R15, R176, R17.reuse, RZ ;  /* 0x00000011b00fe224 */ /* 0x090fe200078e02ff */
[----:B------:R0:W-:Y:S03]  /*14710*/  @!P3 STG.E.U8 desc[UR36][R10.64+0xc0], R3 ;  /* 0x0000c0030a00b986 */ /* 0x0001e6000c101124 */
        /* <DEDUP_REMOVED lines=36> */
[----:B------:R4:W-:Y:S04]  /*14960*/  @!P6 STG.E.U8 desc[UR36][R10.64+0xd9], R15 ;  /* 0x0000d90f0a00e986 */ /* 0x0009e8000c101124 */
[----:B------:R-:W-:Y:S01]  /*14970*/  @!P1 STG.E.U8 desc[UR36][R4.64+0xe0], R153 ;  /* 0x0000e09904009986 */ /* 0x000fe2000c101124 */
[C---:B------:R-:W-:Y:S02]  /*14980*/  ISETP.LT.OR P1, PT, R0.reuse, 0xea, !P0 ;  /* 0x000000ea0000780c */ /* 0x040fe40004721670 */
[----:B------:R-:W-:Y:S01]  /*14990*/  ISETP.LT.OR P6, PT, R0, 0xe9, !P0 ;  /* 0x000000e90000780c */ /* 0x000fe200047c1670 */
[-C--:B0-----:R-:W-:Y:S02]  /*149a0*/  @!P3 IMAD R3, R164, R17.reuse, RZ ;  /* 0x00000011a403b224 */ /* 0x081fe400078e02ff */
[----:B-1----:R-:W-:-:S02]  /*149b0*/  @!P4 IMAD R21, R163, R17, RZ ;  /* 0x00000011a315c224 */ /* 0x002fc400078e02ff */
[----:B---3--:R-:W-:Y:S01]  /*149c0*/  @!P5 IMAD R13, R162, R17, RZ ;  /* 0x00000011a20dd224 */ /* 0x008fe200078e02ff */
[----:B------:R0:W-:Y:S01]  /*149d0*/  @!P3 STG.E.U8 desc[UR36][R4.64+0xe1], R3 ;  /* 0x0000e1030400b986 */ /* 0x0001e2000c101124 */
[----:B------:R-:W-:-:S04]  /*149e0*/  ISETP.LT.OR P3, PT, R0, 0xe9, !P2 ;  /* 0x000000e90000780c */ /* 0x000fc80005761670 */
[-C--:B------:R-:W-:Y:S01]  /*149f0*/  @!P1 IMAD R23, R160, R17.reuse, RZ ;  /* 0x00000011a0179224 */ /* 0x080fe200078e02ff */
[----:B------:R2:W-:Y:S01]  /*14a00*/  @!P4 STG.E.U8 desc[UR36][R10.64+0xe0], R21 ;  /* 0x0000e0150a00c986 */ /* 0x0005e2000c101124 */
[----:B----4-:R-:W-:Y:S01]  /*14a10*/  @!P6 IMAD R15, R161, R17, RZ ;  /* 0x00000011a10fe224 */ /* 0x010fe200078e02ff */
[C---:B------:R-:W-:Y:S02]  /*14a20*/  ISETP.LT.OR P4, PT, R0.reuse, 0xea, !P2 ;  /* 0x000000ea0000780c */ /* 0x040fe40005781670 */
[----:B------:R1:W-:Y:S01]  /*14a30*/  @!P5 STG.E.U8 desc[UR36][R10.64+0xe1], R13 ;  /* 0x0000e10d0a00d986 */ /* 0x0003e2000c101124 */
[----:B------:R-:W-:-:S03]  /*14a40*/  ISETP.LT.OR P5, PT, R0, 0xf1, !P0 ;  /* 0x000000f10000780c */ /* 0x000fc600047a1670 */
[----:B------:R-:W-:Y:S01]  /*14a50*/  @!P1 STG.E.U8 desc[UR36][R4.64+0xe9], R23 ;  /* 0x0000e91704009986 */ /* 0x000fe2000c101124 */
[----:B------:R-:W-:-:S03]  /*14a60*/  ISETP.LT.OR P1, PT, R0, 0xf2, !P0 ;  /* 0x000000f20000780c */ /* 0x000fc60004721670 */
[----:B------:R3:W-:Y:S01]  /*14a70*/  @!P6 STG.E.U8 desc[UR36][R4.64+0xe8], R15 ;  /* 0x0000e80f0400e986 */ /* 0x0007e2000c101124 */
[----:B------:R-:W-:Y:S01]  /*14a80*/  ISETP.LT.OR P6, PT, R0, 0xf1, !P2 ;  /* 0x000000f10000780c */ /* 0x000fe200057c1670 */
[-C--:B0-----:R-:W-:Y:S02]  /*14a90*/  @!P3 IMAD R3, R159, R17.reuse, RZ ;  /* 0x000000119f03b224 */ /* 0x081fe400078e02ff */
[-C--:B--2---:R-:W-:Y:S02]  /*14aa0*/  @!P4 IMAD R21, R158, R17.reuse, RZ ;  /* 0x000000119e15c224 */ /* 0x084fe400078e02ff */
[-C--:B-1----:R-:W-:Y:S01]  /*14ab0*/  @!P5 IMAD R13, R157, R17.reuse, RZ ;  /* 0x000000119d0dd224 */ /* 0x082fe200078e02ff */
[----:B------:R0:W-:Y:S01]  /*14ac0*/  @!P3 STG.E.U8 desc[UR36][R10.64+0xe8], R3 ;  /* 0x0000e8030a00b986 */ /* 0x0001e2000c101124 */
[----:B------:R-:W-:Y:S02]  /*14ad0*/  ISETP.LT.OR P3, PT, R0, 0xf2, !P2 ;  /* 0x000000f20000780c */ /* 0x000fe40005761670 */
[-C--:B---3--:R-:W-:Y:S01]  /*14ae0*/  @!P1 IMAD R15, R156, R17.reuse, RZ ;  /* 0x000000119c0f9224 */ /* 0x088fe200078e02ff */
[----:B------:R1:W-:Y:S03]  /*14af0*/  @!P4 STG.E.U8 desc[UR36][R10.64+0xe9], R21 ;  /* 0x0000e9150a00c986 */ /* 0x0003e6000c101124 */
[----:B------:R-:W-:Y:S01]  /*14b00*/  @!P6 IMAD R23, R155, R17, RZ ;  /* 0x000000119b17e224 */ /* 0x000fe200078e02ff */
[C---:B------:R-:W-:Y:S01]  /*14b10*/  ISETP.LT.OR P4, PT, R0.reuse, 0xf9, !P0 ;  /* 0x000000f90000780c */ /* 0x040fe20004781670 */
[----:B------:R-:W-:Y:S01]  /*14b20*/  @!P1 STG.E.U8 desc[UR36][R4.64+0xf1], R15 ;  /* 0x0000f10f04009986 */ /* 0x000fe2000c101124 */
[----:B------:R-:W-:-:S02]  /*14b30*/  ISETP.LT.OR P0, PT, R0, 0xfa, !P0 ;  /* 0x000000fa0000780c */ /* 0x000fc40004701670 */
[C---:B------:R-:W-:Y:S01]  /*14b40*/  ISETP.GE.AND P1, PT, R19.reuse, 0x81, PT ;  /* 0x000000811300780c */ /* 0x040fe20003f26270 */
[----:B------:R2:W-:Y:S01]  /*14b50*/  @!P5 STG.E.U8 desc[UR36][R4.64+0xf0], R13 ;  /* 0x0000f00d0400d986 */ /* 0x0005e2000c101124 */
[C---:B------:R-:W-:Y:S02]  /*14b60*/  ISETP.LT.OR P5, PT, R0.reuse, 0xf9, !P2 ;  /* 0x000000f90000780c */ /* 0x040fe400057a1670 */
[C---:B------:R-:W-:Y:S01]  /*14b70*/  ISETP.LT.OR P2, PT, R0.reuse, 0xfa, !P2 ;  /* 0x000000fa0000780c */ /* 0x040fe20005741670 */
[----:B------:R-:W-:Y:S01]  /*14b80*/  @!P6 STG.E.U8 desc[UR36][R10.64+0xf0], R23 ;  /* 0x0000f0170a00e986 */ /* 0x000fe2000c101124 */
[----:B------:R-:W-:Y:S01]  /*14b90*/  ISETP.LT.OR P6, PT, R0, 0x1, !P1 ;  /* 0x000000010000780c */ /* 0x000fe20004fc1670 */
[-C--:B0-----:R-:W-:Y:S02]  /*14ba0*/  @!P3 IMAD R3, R154, R17.reuse, RZ ;  /* 0x000000119a03b224 */ /* 0x081fe400078e02ff */
[-C--:B-1----:R-:W-:Y:S02]  /*14bb0*/  @!P4 IMAD R21, R152, R17.reuse, RZ ;  /* 0x000000119815c224 */ /* 0x082fe400078e02ff */
[----:B------:R-:W-:Y:S01]  /*14bc0*/  @!P0 IMAD R153, R22, R17, RZ ;  /* 0x0000001116998224 */ /* 0x000fe200078e02ff */
[----:B------:R0:W-:Y:S01]  /*14bd0*/  @!P3 STG.E.U8 desc[UR36][R10.64+0xf1], R3 ;  /* 0x0000f1030a00b986 */ /* 0x0001e2000c101124 */
[----:B------:R-:W-:-:S02]  /*14be0*/  ISETP.GE.AND P3, PT, R19, 0x89, PT ;  /* 0x000000891300780c */ /* 0x000fc40003f66270 */
[-C--:B--2---:R-:W-:Y:S02]  /*14bf0*/  @!P5 IMAD R13, R20, R17.reuse, RZ ;  /* 0x00000011140dd224 */ /* 0x084fe400078e02ff */
[-C--:B------:R-:W-:Y:S01]  /*14c00*/  @!P2 IMAD R15, R14, R17.reuse, RZ ;  /* 0x000000110e0fa224 */ /* 0x080fe200078e02ff */
[----:B------:R-:W-:Y:S01]  /*14c10*/  @!P0 STG.E.U8 desc[UR36][R4.64+0xf9], R153 ;  /* 0x0000f99904008986 */ /* 0x000fe2000c101124 */
[----:B------:R-:W-:Y:S01]  /*14c20*/  @!P6 IMAD R19, R24, R17, RZ ;  /* 0x000000111813e224 */ /* 0x000fe200078e02ff */
[C---:B------:R-:W-:Y:S02]  /*14c30*/  ISETP.LT.OR P0, PT, R0.reuse, 0x2, !P1 ;  /* 0x000000020000780c */ /* 0x040fe40004f01670 */
[----:B------:R1:W-:Y:S01]  /*14c40*/  @!P4 STG.E.U8 desc[UR36][R4.64+0xf8], R21 ;  /* 0x0000f8150400c986 */ /* 0x0003e2000c101124 */
[----:B------:R-:W-:-:S03]  /*14c50*/  ISETP.LT.OR P4, PT, R0, 0x1, !P3 ;  /* 0x000000010000780c */ /* 0x000fc60005f81670 */
[----:B------:R-:W-:Y:S01]  /*14c60*/  @!P5 STG.E.U8 desc[UR36][R10.64+0xf8], R13 ;  /* 0x0000f80d0a00d986 */ /* 0x000fe2000c101124 */
[----:B------:R-:W-:-:S03]  /*14c70*/  ISETP.LT.OR P5, PT, R0, 0x2, !P3 ;  /* 0x000000020000780c */ /* 0x000fc60005fa1670 */
[----:B------:R-:W-:Y:S01]  /*14c80*/  @!P2 STG.E.U8 desc[UR36][R10.64+0xf9], R15 ;  /* 0x0000f90f0a00a986 */ /* 0x000fe2000c101124 */
[----:B------:R-:W-:-:S03]  /*14c90*/  ISETP.LT.OR P2, PT, R0, 0x9, !P1 ;  /* 0x000000090000780c */ /* 0x000fc60004f41670 */
[----:B------:R-:W-:Y:S01]  /*14ca0*/  @!P6 STG.E.U8 desc[UR36][R6.64], R19 ;  /* 0x000000130600e986 */ /* 0x000fe2000c101124 */
[----:B------:R-:W-:Y:S01]  /*14cb0*/  ISETP.LT.OR P6, PT, R0, 0xa, !P1 ;  /* 0x0000000a0000780c */ /* 0x000fe20004fc1670 */
[-C--:B------:R-:W-:Y:S02]  /*14cc0*/  @!P0 IMAD R25, R25, R17.reuse, RZ ;  /* 0x0000001119198224 */ /* 0x080fe400078e02ff */
[-C--:B0-----:R-:W-:Y:S02]  /*14cd0*/  @!P4 IMAD R3, R26, R17.reuse, RZ ;  /* 0x000000111a03c224 */ /* 0x081fe400078e02ff */
[-C--:B------:R-:W-:Y:S01]  /*14ce0*/  @!P5 IMAD R27, R27, R17.reuse, RZ ;  /* 0x000000111b1bd224 */ /* 0x080fe200078e02ff */
[----:B------:R-:W-:Y:S03]  /*14cf0*/  @!P0 STG.E.U8 desc[UR36][R6.64+0x1], R25 ;  /* 0x0000011906008986 */ /* 0x000fe6000c101124 */
[----:B-1----:R-:W-:Y:S01]  /*14d00*/  @!P2 IMAD R5, R28, R17, RZ ;  /* 0x000000111c05a224 */ /* 0x002fe200078e02ff */
[----:B------:R0:W-:Y:S01]  /*14d10*/  @!P4 STG.E.U8 desc[UR36][R8.64], R3 ;  /* 0x000000030800c986 */ /* 0x0001e2000c101124 */
[----:B------:R-:W-:-:S02]  /*14d20*/  ISETP.LT.OR P0, PT, R0, 0xa, !P3 ;  /* 0x0000000a0000780c */ /* 0x000fc40005f01670 */
[----:B------:R-:W-:Y:S01]  /*14d30*/  @!P6 IMAD R29, R29, R17, RZ ;  /* 0x000000111d1de224 */ /* 0x000fe200078e02ff */
[C---:B------:R-:W-:Y:S01]  /*14d40*/  ISETP.LT.OR P4, PT, R0.reuse, 0x9, !P3 ;  /* 0x000000090000780c */ /* 0x040fe20005f81670 */
[----:B------:R-:W-:Y:S01]  /*14d50*/  @!P5 STG.E.U8 desc[UR36][R8.64+0x1], R27 ;  /* 0x0000011b0800d986 */ /* 0x000fe2000c101124 */
[----:B------:R-:W-:-:S03]  /*14d60*/  ISETP.LT.OR P5, PT, R0, 0x11, !P1 ;  /* 0x000000110000780c */ /* 0x000fc60004fa1670 */
[----:B------:R1:W-:Y:S01]  /*14d70*/  @!P2 STG.E.U8 desc[UR36][R6.64+0x8], R5 ;  /* 0x000008050600a986 */ /* 0x0003e2000c101124 */
[----:B------:R-:W-:-:S03]  /*14d80*/  ISETP.LT.OR P2, PT, R0, 0x12, !P1 ;  /* 0x000000120000780c */ /* 0x000fc60004f41670 */
[----:B------:R-:W-:Y:S01]  /*14d90*/  @!P6 STG.E.U8 desc[UR36][R6.64+0x9], R29 ;  /* 0x0000091d0600e986 */ /* 0x000fe2000c101124 */
[----:B------:R-:W-:Y:S01]  /*14da0*/  ISETP.LT.OR P6, PT, R0, 0x11, !P3 ;  /* 0x000000110000780c */ /* 0x000fe20005fc1670 */
[-C--:B------:R-:W-:Y:S02]  /*14db0*/  @!P0 IMAD R31, R31, R17.reuse, RZ ;  /* 0x000000111f1f8224 */ /* 0x080fe400078e02ff */
[-C--:B0-----:R-:W-:Y:S02]  /*14dc0*/  @!P4 IMAD R3, R30, R17.reuse, RZ ;  /* 0x000000111e03c224 */ /* 0x081fe400078e02ff */
[-C--:B------:R-:W-:Y:S01]  /*14dd0*/  @!P5 IMAD R11, R32, R17.reuse, RZ ;  /* 0x00000011200bd224 */ /* 0x080fe200078e02ff */
[----:B------:R-:W-:Y:S03]  /*14de0*/  @!P0 STG.E.U8 desc[UR36][R8.64+0x9], R31 ;  /* 0x0000091f08008986 */ /* 0x000fe6000c101124 */
[----:B------:R-:W-:Y:S01]  /*14df0*/  @!P2 IMAD R33, R33, R17, RZ ;  /* 0x000000112121a224 */ /* 0x000fe200078e02ff */
[----:B------:R0:W-:Y:S01]  /*14e00*/  @!P4 STG.E.U8 desc[UR36][R8.64+0x8], R3 ;  /* 0x000008030800c986 */ /* 0x0001e2000c101124 */
[----:B------:R-:W-:-:S02]  /*14e10*/  ISETP.LT.OR P0, PT, R0, 0x12, !P3 ;  /* 0x000000120000780c */ /* 0x000fc40005f01670 */
[----:B-1----:R-:W-:Y:S01]  /*14e20*/  @!P6 IMAD R5, R34, R17, RZ ;  /* 0x000000112205e224 */ /* 0x002fe200078e02ff */
[C---:B------:R-:W-:Y:S01]  /*14e30*/  ISETP.LT.OR P4, PT, R0.reuse, 0x19, !P1 ;  /* 0x000000190000780c */ /* 0x040fe20004f81670 */
[----:B------:R-:W-:Y:S01]  /*14e40*/  @!P5 STG.E.U8 desc[UR36][R6.64+0x10], R11 ;  /* 0x0000100b0600d986 */ /* 0x000fe2000c101124 */
[----:B------:R-:W-:-:S03]  /*14e50*/  ISETP.LT.OR P5, PT, R0, 0x1a, !P1 ;  /* 0x0000001a0000780c */ /* 0x000fc60004fa1670 */
[----:B------:R-:W-:Y:S01]  /*14e60*/  @!P2 STG.E.U8 desc[UR36][R6.64+0x11], R33 ;  /* 0x000011210600a986 */ /* 0x000fe2000c101124 */
[----:B------:R-:W-:-:S03]  /*14e70*/  ISETP.LT.OR P2, PT, R0, 0x19, !P3 ;  /* 0x000000190000780c */ /* 0x000fc60005f41670 */
[----:B------:R1:W-:Y:S01]  /*14e80*/  @!P6 STG.E.U8 desc[UR36][R8.64+0x10], R5 ;  /* 0x000010050800e986 */ /* 0x0003e2000c101124 */
[----:B------:R-:W-:Y:S01]  /*14e90*/  ISETP.LT.OR P6, PT, R0, 0x1a, !P3 ;  /* 0x0000001a0000780c */ /* 0x000fe20005fc1670 */
[-C--:B------:R-:W-:Y:S02]  /*14ea0*/  @!P0 IMAD R35, R35, R17.reuse, RZ ;  /* 0x0000001123238224 */ /* 0x080fe400078e02ff */
[-C--:B0-----:R-:W-:Y:S02]  /*14eb0*/  @!P4 IMAD R3, R36, R17.reuse, RZ ;  /* 0x000000112403c224 */ /* 0x081fe400078e02ff */
[-C--:B------:R-:W-:Y:S01]  /*14ec0*/  @!P5 IMAD R37, R37, R17.reuse, RZ ;  /* 0x000000112525d224 */ /* 0x080fe200078e02ff */
[----:B------:R-:W-:Y:S01]  /*14ed0*/  @!P0 STG.E.U8 desc[UR36][R8.64+0x11], R35 ;  /* 0x0000112308008986 */ /* 0x000fe2000c101124 */
[----:B------:R-:W-:Y:S02]  /*14ee0*/  ISETP.LT.OR P0, PT, R0, 0x22, !P1 ;  /* 0x000000220000780c */ /* 0x000fe40004f01670 */
[----:B-1----:R-:W-:-:S04]  /*14ef0*/  @!P2 IMAD R5, R38, R17, RZ ;  /* 0x000000112605a224 */ /* 0x002fc800078e02ff */
[----:B------:R-:W-:Y:S01]  /*14f00*/  @!P6 IMAD R39, R39, R17, RZ ;  /* 0x000000112727e224 */ /* 0x000fe200078e02ff */
[----:B------:R0:W-:Y:S01]  /*14f10*/  @!P4 STG.E.U8 desc[UR36][R6.64+0x18], R3 ;  /* 0x000018030600c986 */ /* 0x0001e2000c101124 */
[----:B------:R-:W-:-:S03]  /*14f20*/  ISETP.LT.OR P4, PT, R0, 0x21, !P1 ;  /* 0x000000210000780c */ /* 0x000fc60004f81670 */
        /* <DEDUP_REMOVED lines=216> */
[-C--:B0-----:R-:W-:Y:S02]  /*15cb0*/  @!P4 IMAD R3, R110, R17.reuse, RZ ;  /* 0x000000116e03c224 */ /* 0x081fe400078e02ff */
[-C--:B------:R-:W-:Y:S02]  /*15cc0*/  @!P0 IMAD R111, R111, R17.reuse, RZ ;  /* 0x000000116f6f8224 */ /* 0x080fe400078e02ff */
[-C--:B------:R-:W-:Y:S01]  /*15cd0*/  @!P5 IMAD R11, R112, R17.reuse, RZ ;  /* 0x00000011700bd224 */ /* 0x080fe200078e02ff */
[----:B------:R0:W-:Y:S03]  /*15ce0*/  @!P4 STG.E.U8 desc[UR36][R8.64+0xa8], R3 ;  /* 0x0000a8030800c986 */ /* 0x0001e6000c101124 */
[-C--:B------:R-:W-:Y:S01]  /*15cf0*/  @!P2 IMAD R113, R113, R17.reuse, RZ ;  /* 0x000000117171a224 */ /* 0x080fe200078e02ff */
[----:B------:R-:W-:Y:S03]  /*15d00*/  @!P0 STG.E.U8 desc[UR36][R8.64+0xa9], R111 ;  /* 0x0000a96f08008986 */ /* 0x000fe6000c101124 */
[----:B-1----:R-:W-:Y:S01]  /*15d10*/  @!P6 IMAD R5, R114, R17, RZ ;  /* 0x000000117205e224 */ /* 0x002fe200078e02ff */
[C---:B------:R-:W-:Y:S01]  /*15d20*/  ISETP.LT.OR P0, PT, R0.reuse, 0xb2, !P3 ;  /* 0x000000b20000780c */ /* 0x040fe20005f01670 */
[----:B------:R-:W-:Y:S01]  /*15d30*/  @!P5 STG.E.U8 desc[UR36][R6.64+0xb0], R11 ;  /* 0x0000b00b0600d986 */ /* 0x000fe2000c101124 */
[----:B------:R-:W-:-:S02]  /*15d40*/  ISETP.LT.OR P5, PT, R0, 0xba, !P1 ;  /* 0x000000ba0000780c */ /* 0x000fc40004fa1670 */
[C---:B------:R-:W-:Y:S01]  /*15d50*/  ISETP.LT.OR P4, PT, R0.reuse, 0xb9, !P1 ;  /* 0x000000b90000780c */ /* 0x040fe20004f81670 */
[----:B------:R-:W-:Y:S01]  /*15d60*/  @!P2 STG.E.U8 desc[UR36][R6.64+0xb1], R113 ;  /* 0x0000b1710600a986 */ /* 0x000fe2000c101124 */
[----:B------:R-:W-:-:S03]  /*15d70*/  ISETP.LT.OR P2, PT, R0, 0xb9, !P3 ;  /* 0x000000b90000780c */ /* 0x000fc60005f41670 */
[----:B------:R1:W-:Y:S01]  /*15d80*/  @!P6 STG.E.U8 desc[UR36][R8.64+0xb0], R5 ;  /* 0x0000b0050800e986 */ /* 0x0003e2000c101124 */
[----:B------:R-:W-:-:S03]  /*15d90*/  ISETP.LT.OR P6, PT, R0, 0xba, !P3 ;  /* 0x000000ba0000780c */ /* 0x000fc60005fc1670 */
[-C--:B------:R-:W-:Y:S02]  /*15da0*/  @!P0 IMAD R115, R115, R17.reuse, RZ ;  /* 0x0000001173738224 */ /* 0x080fe400078e02ff */
[-C--:B------:R-:W-:Y:S02]  /*15db0*/  @!P5 IMAD R117, R117, R17.reuse, RZ ;  /* 0x000000117575d224 */ /* 0x080fe400078e02ff */
[-C--:B0-----:R-:W-:Y:S01]  /*15dc0*/  @!P4 IMAD R3, R116, R17.reuse, RZ ;  /* 0x000000117403c224 */ /* 0x081fe200078e02ff */
[----:B------:R-:W-:Y:S01]  /*15dd0*/  @!P0 STG.E.U8 desc[UR36][R8.64+0xb1], R115 ;  /* 0x0000b17308008986 */ /* 0x000fe2000c101124 */
[----:B------:R-:W-:Y:S01]  /*15de0*/  ISETP.LT.OR P0, PT, R0, 0xc1, !P1 ;  /* 0x000000c10000780c */ /* 0x000fe20004f01670 */
[----:B-1----:R-:W-:-:S03]  /*15df0*/  @!P2 IMAD R5, R118, R17, RZ ;  /* 0x000000117605a224 */ /* 0x002fc600078e02ff */
[----:B------:R-:W-:Y:S01]  /*15e00*/  @!P6 IMAD R119, R119, R17, RZ ;  /* 0x000000117777e224 */ /* 0x000fe200078e02ff */
[----:B------:R-:W-:Y:S01]  /*15e10*/  @!P5 STG.E.U8 desc[UR36][R6.64+0xb9], R117 ;  /* 0x0000b9750600d986 */ /* 0x000fe2000c101124 */
[----:B------:R-:W-:-:S03]  /*15e20*/  ISETP.LT.OR P5, PT, R0, 0xc2, !P1 ;  /* 0x000000c20000780c */ /* 0x000fc60004fa1670 */
[----:B------:R0:W-:Y:S01]  /*15e30*/  @!P4 STG.E.U8 desc[UR36][R6.64+0xb8], R3 ;  /* 0x0000b8030600c986 */ /* 0x0001e2000c101124 */
[----:B------:R-:W-:-:S03]  /*15e40*/  ISETP.LT.OR P4, PT, R0, 0xc1, !P3 ;  /* 0x000000c10000780c */ /* 0x000fc60005f81670 */
[----:B------:R-:W-:Y:S01]  /*15e50*/  @!P6 STG.E.U8 desc[UR36][R8.64+0xb9], R119 ;  /* 0x0000b9770800e986 */ /* 0x000fe2000c101124 */
[----:B------:R-:W-:-:S03]  /*15e60*/  ISETP.LT.OR P6, PT, R0, 0xc2, !P3 ;  /* 0x000000c20000780c */ /* 0x000fc60005fc1670 */
[----:B------:R1:W-:Y:S01]  /*15e70*/  @!P2 STG.E.U8 desc[UR36][R8.64+0xb8], R5 ;  /* 0x0000b8050800a986 */ /* 0x0003e2000c101124 */
[----:B------:R-:W-:Y:S01]  /*15e80*/  ISETP.LT.OR P2, PT, R0, 0xc9, !P1 ;  /* 0x000000c90000780c */ /* 0x000fe20004f41670 */
[-C--:B------:R-:W-:Y:S02]  /*15e90*/  @!P0 IMAD R11, R120, R17.reuse, RZ ;  /* 0x00000011780b8224 */ /* 0x080fe400078e02ff */
[-C--:B------:R-:W-:Y:S02]  /*15ea0*/  @!P5 IMAD R121, R121, R17.reuse, RZ ;  /* 0x000000117979d224 */ /* 0x080fe400078e02ff */
[-C--:B0-----:R-:W-:Y:S01]  /*15eb0*/  @!P4 IMAD R3, R122, R17.reuse, RZ ;  /* 0x000000117a03c224 */ /* 0x081fe200078e02ff */
[----:B------:R0:W-:Y:S03]  /*15ec0*/  @!P0 STG.E.U8 desc[UR36][R6.64+0xc0], R11 ;  /* 0x0000c00b06008986 */ /* 0x0001e6000c101124 */
[-C--:B------:R-:W-:Y:S01]  /*15ed0*/  @!P6 IMAD R123, R123, R17.reuse, RZ ;  /* 0x000000117b7be224 */ /* 0x080fe200078e02ff */
[----:B------:R-:W-:Y:S01]  /*15ee0*/  ISETP.LT.OR P0, PT, R0, 0xca, !P1 ;  /* 0x000000ca0000780c */ /* 0x000fe20004f01670 */
[----:B------:R-:W-:Y:S02]  /*15ef0*/  @!P5 STG.E.U8 desc[UR36][R6.64+0xc1], R121 ;  /* 0x0000c1790600d986 */ /* 0x000fe4000c101124 */
[----:B-1----:R-:W-:Y:S01]  /*15f00*/  @!P2 IMAD R5, R124, R17, RZ ;  /* 0x000000117c05a224 */ /* 0x002fe200078e02ff */
[C---:B------:R-:W-:Y:S01]  /*15f10*/  ISETP.LT.OR P5, PT, R0.reuse, 0xc9, !P3 ;  /* 0x000000c90000780c */ /* 0x040fe20005fa1670 */
[----:B------:R1:W-:Y:S01]  /*15f20*/  @!P4 STG.E.U8 desc[UR36][R8.64+0xc0], R3 ;  /* 0x0000c0030800c986 */ /* 0x0003e2000c101124 */
        /* <DEDUP_REMOVED lines=8> */
[----:B------:R-:W-:Y:S03]  /*15fb0*/  @!P0 STG.E.U8 desc[UR36][R6.64+0xc9], R125 ;  /* 0x0000c97d06008986 */ /* 0x000fe6000c101124 */
[-C--:B-1----:R-:W-:Y:S01]  /*15fc0*/  @!P6 IMAD R3, R128, R17.reuse, RZ ;  /* 0x000000118003e224 */ /* 0x082fe200078e02ff */
[----:B------:R0:W-:Y:S03]  /*15fd0*/  @!P5 STG.E.U8 desc[UR36][R8.64+0xc8], R11 ;  /* 0x0000c80b0800d986 */ /* 0x0001e6000c101124 */
[----:B------:R-:W-:Y:S01]  /*15fe0*/  @!P2 IMAD R129, R129, R17, RZ ;  /* 0x000000118181a224 */ /* 0x000fe200078e02ff */
[C---:B------:R-:W-:Y:S01]  /*15ff0*/  ISETP.LT.OR P0, PT, R0.reuse, 0xd1, !P3 ;  /* 0x000000d10000780c */ /* 0x040fe20005f01670 */
[----:B------:R-:W-:Y:S01]  /*16000*/  @!P4 STG.E.U8 desc[UR36][R8.64+0xc9], R127 ;  /* 0x0000c97f0800c986 */ /* 0x000fe2000c101124 */
[----:B------:R-:W-:-:S02]  /*16010*/  ISETP.LT.OR P5, PT, R0, 0xd2, !P3 ;  /* 0x000000d20000780c */ /* 0x000fc40005fa1670 */
[C---:B------:R-:W-:Y:S01]  /*16020*/  ISETP.LT.OR P4, PT, R0.reuse, 0xd9, !P1 ;  /* 0x000000d90000780c */ /* 0x040fe20004f81670 */
[----:B------:R1:W-:Y:S01]  /*16030*/  @!P6 STG.E.U8 desc[UR36][R6.64+0xd0], R3 ;  /* 0x0000d0030600e986 */ /* 0x0003e2000c101124 */
[----:B------:R-:W-:-:S03]  /*16040*/  ISETP.LT.OR P6, PT, R0, 0xda, !P1 ;  /* 0x000000da0000780c */ /* 0x000fc60004fc1670 */
[----:B------:R-:W-:Y:S01]  /*16050*/  @!P2 STG.E.U8 desc[UR36][R6.64+0xd1], R129 ;  /* 0x0000d1810600a986 */ /* 0x000fe2000c101124 */
[----:B------:R-:W-:-:S03]  /*16060*/  ISETP.LT.OR P2, PT, R0, 0xd9, !P3 ;  /* 0x000000d90000780c */ /* 0x000fc60005f41670 */
[-C--:B--2---:R-:W-:Y:S02]  /*16070*/  @!P0 IMAD R5, R130, R17.reuse, RZ ;  /* 0x0000001182058224 */ /* 0x084fe400078e02ff */
[-C--:B------:R-:W-:Y:S02]  /*16080*/  @!P5 IMAD R131, R131, R17.reuse, RZ ;  /* 0x000000118383d224 */ /* 0x080fe400078e02ff */
[-C--:B0-----:R-:W-:Y:S02]  /*16090*/  @!P4 IMAD R11, R132, R17.reuse, RZ ;  /* 0x00000011840bc224 */ /* 0x081fe400078e02ff */
[-C--:B------:R-:W-:Y:S01]  /*160a0*/  @!P6 IMAD R133, R133, R17.reuse, RZ ;  /* 0x000000118585e224 */ /* 0x080fe200078e02ff */
[----:B------:R0:W-:Y:S03]  /*160b0*/  @!P0 STG.E.U8 desc[UR36][R8.64+0xd0], R5 ;  /* 0x0000d00508008986 */ /* 0x0001e6000c101124 */
[----:B-1----:R-:W-:Y:S01]  /*160c0*/  @!P2 IMAD R3, R134, R17, RZ ;  /* 0x000000118603a224 */ /* 0x002fe200078e02ff */
[----:B------:R-:W-:Y:S01]  /*160d0*/  @!P5 STG.E.U8 desc[UR36][R8.64+0xd1], R131 ;  /* 0x0000d1830800d986 */ /* 0x000fe2000c101124 */
[----:B------:R-:W-:-:S02]  /*160e0*/  ISETP.LT.OR P0, PT, R0, 0xda, !P3 ;  /* 0x000000da0000780c */ /* 0x000fc40005f01670 */
        /* <DEDUP_REMOVED lines=14> */
[----:B------:R-:W-:Y:S01]  /*161d0*/  @!P4 STG.E.U8 desc[UR36][R6.64+0xe1], R137 ;  /* 0x0000e1890600c986 */ /* 0x000fe2000c101124 */
[----:B------:R-:W-:-:S02]  /*161e0*/  ISETP.LT.OR P0, PT, R0, 0xe9, !P1 ;  /* 0x000000e90000780c */ /* 0x000fc40004f01670 */
[C---:B------:R-:W-:Y:S01]  /*161f0*/  ISETP.LT.OR P4, PT, R0.reuse, 0xea, !P1 ;  /* 0x000000ea0000780c */ /* 0x040fe20004f81670 */
[----:B------:R1:W-:Y:S01]  /*16200*/  @!P6 STG.E.U8 desc[UR36][R8.64+0xe0], R11 ;  /* 0x0000e00b0800e986 */ /* 0x0003e2000c101124 */
[C---:B------:R-:W-:Y:S02]  /*16210*/  ISETP.LT.OR P6, PT, R0.reuse, 0xe9, !P3 ;  /* 0x000000e90000780c */ /* 0x040fe40005fc1670 */
[C---:B------:R-:W-:Y:S01]  /*16220*/  ISETP.LT.OR P5, PT, R0.reuse, 0xea, !P3 ;  /* 0x000000ea0000780c */ /* 0x040fe20005fa1670 */
[----:B------:R-:W-:Y:S01]  /*16230*/  @!P2 STG.E.U8 desc[UR36][R8.64+0xe1], R139 ;  /* 0x0000e18b0800a986 */ /* 0x000fe2000c101124 */
[----:B------:R-:W-:-:S05]  /*16240*/  ISETP.LT.OR P2, PT, R0, 0xf1, !P1 ;  /* 0x000000f10000780c */ /* 0x000fca0004f41670 */
[-C--:B--2---:R-:W-:Y:S02]  /*16250*/  @!P0 IMAD R3, R140, R17.reuse, RZ ;  /* 0x000000118c038224 */ /* 0x084fe400078e02ff */
[-C--:B------:R-:W-:Y:S02]  /*16260*/  @!P4 IMAD R141, R141, R17.reuse, RZ ;  /* 0x000000118d8dc224 */ /* 0x080fe400078e02ff */
[-C--:B0-----:R-:W-:Y:S02]  /*16270*/  @!P6 IMAD R5, R142, R17.reuse, RZ ;  /* 0x000000118e05e224 */ /* 0x081fe400078e02ff */
[-C--:B------:R-:W-:Y:S02]  /*16280*/  @!P5 IMAD R143, R143, R17.reuse, RZ ;  /* 0x000000118f8fd224 */ /* 0x080fe400078e02ff */
[----:B-1----:R-:W-:Y:S01]  /*16290*/  @!P2 IMAD R11, R144, R17, RZ ;  /* 0x00000011900ba224 */ /* 0x002fe200078e02ff */
[----:B------:R0:W-:Y:S01]  /*162a0*/  @!P0 STG.E.U8 desc[UR36][R6.64+0xe8], R3 ;  /* 0x0000e80306008986 */ /* 0x0001e2000c101124 */
[----:B------:R-:W-:-:S03]  /*162b0*/  ISETP.LT.OR P0, PT, R0, 0xf2, !P1 ;  /* 0x000000f20000780c */ /* 0x000fc60004f01670 */
[----:B------:R-:W-:Y:S01]  /*162c0*/  @!P4 STG.E.U8 desc[UR36][R6.64+0xe9], R141 ;  /* 0x0000e98d0600c986 */ /* 0x000fe2000c101124 */
[----:B------:R-:W-:-:S03]  /*162d0*/  ISETP.LT.OR P4, PT, R0, 0xf1, !P3 ;  /* 0x000000f10000780c */ /* 0x000fc60005f81670 */
[----:B------:R-:W-:Y:S01]  /*162e0*/  @!P6 STG.E.U8 desc[UR36][R8.64+0xe8], R5 ;  /* 0x0000e8050800e986 */ /* 0x000fe2000c101124 */
[----:B------:R-:W-:-:S03]  /*162f0*/  ISETP.LT.OR P6, PT, R0, 0xf2, !P3 ;  /* 0x000000f20000780c */ /* 0x000fc60005fc1670 */
[----:B------:R-:W-:Y:S01]  /*16300*/  @!P5 STG.E.U8 desc[UR36][R8.64+0xe9], R143 ;  /* 0x0000e98f0800d986 */ /* 0x000fe2000c101124 */
[----:B------:R-:W-:-:S03]  /*16310*/  ISETP.LT.OR P5, PT, R0, 0xf9, !P3 ;  /* 0x000000f90000780c */ /* 0x000fc60005fa1670 */
[----:B------:R1:W-:Y:S01]  /*16320*/  @!P2 STG.E.U8 desc[UR36][R6.64+0xf0], R11 ;  /* 0x0000f00b0600a986 */ /* 0x0003e2000c101124 */
[C---:B------:R-:W-:Y:S02]  /*16330*/  ISETP.LT.OR P2, PT, R0.reuse, 0xf9, !P1 ;  /* 0x000000f90000780c */ /* 0x040fe40004f41670 */
[C---:B------:R-:W-:Y:S02]  /*16340*/  ISETP.LT.OR P1, PT, R0.reuse, 0xfa, !P1 ;  /* 0x000000fa0000780c */ /* 0x040fe40004f21670 */
[----:B------:R-:W-:Y:S01]  /*16350*/  ISETP.LT.OR P3, PT, R0, 0xfa, !P3 ;  /* 0x000000fa0000780c */ /* 0x000fe20005f61670 */
[-C--:B------:R-:W-:Y:S02]  /*16360*/  @!P0 IMAD R145, R145, R17.reuse, RZ ;  /* 0x0000001191918224 */ /* 0x080fe400078e02ff */
[-C--:B0-----:R-:W-:Y:S02]  /*16370*/  @!P4 IMAD R3, R146, R17.reuse, RZ ;  /* 0x000000119203c224 */ /* 0x081fe400078e02ff */
[----:B------:R-:W-:-:S02]  /*16380*/  @!P6 IMAD R147, R147, R17, RZ ;  /* 0x000000119393e224 */ /* 0x000fc400078e02ff */
[-C--:B-1----:R-:W-:Y:S02]  /*16390*/  @!P5 IMAD R11, R150, R17.reuse, RZ ;  /* 0x00000011960bd224 */ /* 0x082fe400078e02ff */
[-C--:B------:R-:W-:Y:S02]  /*163a0*/  @!P2 IMAD R5, R148, R17.reuse, RZ ;  /* 0x000000119405a224 */ /* 0x080fe400078e02ff */
[-C--:B------:R-:W-:Y:S02]  /*163b0*/  @!P1 IMAD R149, R149, R17.reuse, RZ ;  /* 0x0000001195959224 */ /* 0x080fe400078e02ff */
[----:B------:R-:W-:Y:S01]  /*163c0*/  @!P3 IMAD R151, R151, R17, RZ ;  /* 0x000000119797b224 */ /* 0x000fe200078e02ff */
[----:B------:R0:W-:Y:S04]  /*163d0*/  @!P0 STG.E.U8 desc[UR36][R6.64+0xf1], R145 ;  /* 0x0000f19106008986 */ /* 0x0001e8000c101124 */
[----:B------:R0:W-:Y:S04]  /*163e0*/  @!P4 STG.E.U8 desc[UR36][R8.64+0xf0], R3 ;  /* 0x0000f0030800c986 */ /* 0x0001e8000c101124 */
[----:B------:R0:W-:Y:S04]  /*163f0*/  @!P6 STG.E.U8 desc[UR36][R8.64+0xf1], R147 ;  /* 0x0000f1930800e986 */ /* 0x0001e8000c101124 */
[----:B------:R0:W-:Y:S04]  /*16400*/  @!P2 STG.E.U8 desc[UR36][R6.64+0xf8], R5 ;  /* 0x0000f8050600a986 */ /* 0x0001e8000c101124 */
[----:B------:R0:W-:Y:S04]  /*16410*/  @!P1 STG.E.U8 desc[UR36][R6.64+0xf9], R149 ;  /* 0x0000f99506009986 */ /* 0x0001e8000c101124 */
[----:B------:R0:W-:Y:S04]  /*16420*/  @!P5 STG.E.U8 desc[UR36][R8.64+0xf8], R11 ;  /* 0x0000f80b0800d986 */ /* 0x0001e8000c101124 */
[----:B------:R0:W-:Y:S02]  /*16430*/  @!P3 STG.E.U8 desc[UR36][R8.64+0xf9], R151 ;  /* 0x0000f9970800b986 */ /* 0x0001e4000c101124 */
.L_x_542:
[----:B------:R-:W-:Y:S05]  /*16440*/  BSYNC B0 ;  /* 0x0000000000007941 */ /* 0x000fea0003800000 */
.L_x_28:
[----:B0-----:R-:W5:Y:S04]  /*16450*/  LDL.LU R3, [R1+0x200] ;  /* 0x0002000001037983 */ /* 0x001f680000300800 */
[----:B------:R-:W5:Y:S01]  /*16460*/  LDL.LU R2, [R1+0x204] ;  /* 0x0002040001027983 */ /* 0x000f620000300800 */
[----:B------:R-:W-:Y:S01]  /*16470*/  ULDC UR4, c[0x0][0xc] ;  /* 0x0000030000047ab9 */ /* 0x000fe20000000800 */
[----:B------:R-:W-:Y:S01]  /*16480*/  ULDC UR5, c[0x0][0x10] ;  /* 0x0000040000057ab9 */ /* 0x000fe20000000800 */
[----:B------:R-:W5:Y:S01]  /*16490*/  LDC R5, c[0x0][0x14] ;  /* 0x00000500ff057b82 */ /* 0x000f620000000800 */
[----:B------:R-:W-:Y:S01]  /*164a0*/  UIMAD.WIDE.U32 UR4, UR4, UR5, URZ ;  /* 0x00000005040472a5 */ /* 0x000fe2000f8e003f */
[----:B------:R-:W-:Y:S01]  /*164b0*/  PRMT R0, RZ, 0x7610, R0 ;  /* 0x00007610ff007816 */ /* 0x000fe20000000000 */
[----:B------:R-:W-:Y:S01]  /*164c0*/  UMOV UR42, 0xffffffff ;  /* 0xffffffff002a7882 */ /* 0x000fe20000000000 */
[----:B------:R-:W-:-:S03]  /*164d0*/  UMOV UR43, 0xffffffff ;  /* 0xffffffff002b7882 */ /* 0x000fc60000000000 */
[----:B-----5:R-:W-:-:S04]  /*164e0*/  IMAD.WIDE.U32 R2, R5, UR4, R2 ;  /* 0x0000000405027c25 */ /* 0x020fc8000f8e0002 */
[----:B------:R-:W-:Y:S01]  /*164f0*/  IMAD R5, R5, UR5, RZ ;  /* 0x0000000505057c24 */ /* 0x000fe2000f8e02ff */
[----:B------:R-:W-:Y:S01]  /*16500*/  ULDC.64 UR4, c[0x0][0x650] ;  /* 0x0001940000047ab9 */ /* 0x000fe20000000a00 */
[----:B-1-3--:R-:W-:Y:S01]  /*16510*/  IMAD.MOV.U32 R6, RZ, RZ, R2 ;  /* 0x000000ffff067224 */ /* 0x00afe200078e0002 */
[----:B------:R-:W-:Y:S02]  /*16520*/  ISETP.GE.U32.AND P0, PT, R2, UR4, PT ;  /* 0x0000000402007c0c */ /* 0x000fe4000bf06070 */
[----:B------:R-:W-:-:S04]  /*16530*/  IADD3 R4, R3, R5, RZ ;  /* 0x0000000503047210 */ /* 0x000fc80007ffe0ff */
[----:B------:R-:W-:Y:S01]  /*16540*/  ISETP.GE.U32.AND.EX P0, PT, R4, UR5, PT, P0 ;  /* 0x0000000504007c0c */ /* 0x000fe2000bf06100 */
[----:B------:R0:W-:Y:S04]  /*16550*/  STL [R1+0x200], R4 ;  /* 0x0002000401007387 */ /* 0x0001e80000100800 */
[----:B------:R0:W-:Y:S08]  /*16560*/  STL [R1+0x204], R6 ;  /* 0x0002040601007387 */ /* 0x0001f00000100800 */
[----:B------:R-:W-:Y:S05]  /*16570*/  @P0 BRA `(.L_x_543) ;  /* 0x0000000400880947 */ /* 0x000fea0003800000 */
[----:B------:R-:W1:Y:S01]  /*16580*/  S2UR UR6, SR_CTAID.X ;  /* 0x00000000000679c3 */ /* 0x000e620000002500 */
[----:B------:R-:W-:Y:S01]  /*16590*/  ULDC.64 UR12, c[0x0][0x628] ;  /* 0x00018a00000c7ab9 */ /* 0x000fe20000000a00 */
[----:B------:R-:W-:Y:S01]  /*165a0*/  ULDC UR4, c[0x0][0x150] ;  /* 0x0000540000047ab9 */ /* 0x000fe20000000800 */
[----:B------:R-:W-:Y:S01]  /*165b0*/  ISETP.NE.U32.AND P0, PT, RZ, UR12, PT ;  /* 0x0000000cff007c0c */ /* 0x000fe2000bf05070 */
[----:B------:R-:W-:Y:S01]  /*165c0*/  ULDC UR15, c[0x0][0x630] ;  /* 0x00018c00000f7ab9 */ /* 0x000fe20000000800 */
[----:B------:R-:W-:Y:S01]  /*165d0*/  R2UR UR16, R6 ;  /* 0x00000000061072ca */ /* 0x000fe200000e0000 */
[----:B------:R-:W-:Y:S01]  /*165e0*/  ULDC UR19, c[0x0][0x154] ;  /* 0x0000550000137ab9 */ /* 0x000fe20000000800 */
[----:B------:R-:W-:Y:S01]  /*165f0*/  ISETP.NE.AND.EX P0, PT, RZ, UR13, PT, P0 ;  /* 0x0000000dff007c0c */ /* 0x000fe2000bf05300 */
[----:B------:R-:W3:Y:S01]  /*16600*/  S2UR UR18, SR_CTAID.Y ;  /* 0x00000000001279c3 */ /* 0x000ee20000002600 */
[----:B------:R-:W-:Y:S02]  /*16610*/  R2UR UR17, R4 ;  /* 0x00000000041172ca */ /* 0x000fe400000e0000 */
[----:B------:R-:W-:-:S02]  /*16620*/  R2UR UR10, R6 ;  /* 0x00000000060a72ca */ /* 0x000fc400000e0000 */
[----:B------:R-:W-:Y:S02]  /*16630*/  R2UR UR11, R4 ;  /* 0x00000000040b72ca */ /* 0x000fe400000e0000 */
[----:B-1----:R-:W-:-:S05]  /*16640*/  I2FP.F32.U32 R0, UR6 ;  /* 0x0000000600007c45 */ /* 0x002fca0008201000 */
[----:B------:R-:W-:-:S04]  /*16650*/  FMUL R0, R0, UR4 ;  /* 0x0000000400007c20 */ /* 0x000fc80008400000 */
[----:B------:R1:W0:Y:S01]  /*16660*/  F2I.U32.TRUNC.NTZ R2, R0 ;  /* 0x0000000000027305 */ /* 0x000222000020f000 */
[----:B---3--:R-:W-:Y:S05]  /*16670*/  @!P0 BRA `(.L_x_544) ;  /* 0x0000000000308947 */ /* 0x008fea0003800000 */
        /* <DEDUP_REMOVED lines=12> */
.L_x_544:
[----:B------:R-:W-:Y:S01]  /*16740*/  USHF.R.U64 UR43, UR10, UR15, UR11 ;  /* 0x0000000f0a2b7299 */ /* 0x000fe2000800120b */
[----:B-1----:R-:W-:Y:S01]  /*16750*/  I2FP.F32.U32 R0, UR18 ;  /* 0x0000001200007c45 */ /* 0x002fe20008201000 */
[----:B------:R-:W-:Y:S02]  /*16760*/  USHF.R.U32.HI UR4, URZ, UR15, UR11 ;  /* 0x0000000f3f047299 */ /* 0x000fe4000801160b */
[----:B------:R-:W-:Y:S02]  /*16770*/  UIADD3 UR10, UP0, URZ, -UR43, URZ ;  /* 0x8000002b3f0a7290 */ /* 0x000fe4000ff1e03f */
[----:B------:R-:W-:Y:S01]  /*16780*/  FMUL R0, R0, UR19 ;  /* 0x0000001300007c20 */ /* 0x000fe20008400000 */
[----:B------:R-:W-:Y:S01]  /*16790*/  ULDC.64 UR12, c[0x0][0x620] ;  /* 0x00018800000c7ab9 */ /* 0x000fe20000000a00 */
[----:B------:R-:W-:Y:S01]  /*167a0*/  UIADD3.X UR4, URZ, ~UR4, URZ, UP0, !UPT ;  /* 0x800000043f047290 */ /* 0x000fe200087fe43f */
[----:B------:R-:W-:Y:S01]  /*167b0*/  UMOV UR8, UR16 ;  /* 0x0000001000087c82 */ /* 0x000fe20008000000 */
[----:B------:R-:W-:-:S02]  /*167c0*/  UMOV UR9, UR17 ;  /* 0x0000001100097c82 */ /* 0x000fc40008000000 */
[----:B------:R-:W-:Y:S01]  /*167d0*/  UIMAD UR4, UR4, UR12, URZ ;  /* 0x0000000c040472a4 */ /* 0x000fe2000f8e023f */
[----:B------:R-:W1:Y:S01]  /*167e0*/  F2I.U32.TRUNC.NTZ R0, R0 ;  /* 0x0000000000007305 */ /* 0x000e62000020f000 */
[----:B------:R-:W-:Y:S01]  /*167f0*/  UIMAD.WIDE.U32 UR8, UR10, UR12, UR8 ;  /* 0x0000000c0a0872a5 */ /* 0x000fe2000f8e0008 */
[----:B0-----:R-:W-:Y:S01]  /*16800*/  R2UR UR12, R2 ;  /* 0x00000000020c72ca */ /* 0x001fe200000e0000 */
[----:B------:R-:W-:Y:S01]  /*16810*/  UIMAD UR10, UR10, UR13, UR4 ;  /* 0x0000000d0a0a72a4 */ /* 0x000fe2000f8e0204 */
[----:B------:R-:W-:Y:S01]  /*16820*/  ULDC UR11, c[0x0][0x618] ;  /* 0x00018600000b7ab9 */ /* 0x000fe20000000800 */
[----:B------:R-:W-:Y:S02]  /*16830*/  ULDC UR21, c[0x0][0x658] ;  /* 0x0001960000157ab9 */ /* 0x000fe40000000800 */
[----:B------:R-:W-:Y:S01]  /*16840*/  UIADD3 UR9, UR9, UR10, URZ ;  /* 0x0000000a09097290 */ /* 0x000fe2000fffe03f */
[----:B------:R-:W-:Y:S01]  /*16850*/  UMOV UR15, 0xffffffff ;  /* 0xffffffff000f7882 */ /* 0x000fe20000000000 */
[----:B------:R-:W-:Y:S01]  /*16860*/  ULDC.64 UR4, c[0x0][0x640] ;  /* 0x0001900000047ab9 */ /* 0x000fe20000000a00 */
[----:B------:R-:W-:Y:S01]  /*16870*/  USHF.L.U32 UR15, UR15, UR21, URZ ;  /* 0x000000150f0f7299 */ /* 0x000fe2000800063f */
[----:B------:R-:W-:Y:S01]  /*16880*/  ISETP.NE.U32.AND P0, PT, RZ, UR4, PT ;  /* 0x00000004ff007c0c */ /* 0x000fe2000bf05070 */
[----:B------:R-:W-:-:S02]  /*16890*/  USHF.R.U64 UR16, UR8, UR11, UR9 ;  /* 0x0000000b08107299 */ /* 0x000fc40008001209 */
[----:B------:R-:W-:Y:S01]  /*168a0*/  USHF.R.U32.HI UR8, URZ, UR11, UR9 ;  /* 0x0000000b3f087299 */ /* 0x000fe20008011609 */
[----:B-1----:R-:W-:Y:S01]  /*168b0*/  R2UR UR14, R0 ;  /* 0x00000000000e72ca */ /* 0x002fe200000e0000 */
[----:B------:R-:W-:Y:S01]  /*168c0*/  ULDC UR17, c[0x0][0x608] ;  /* 0x0001820000117ab9 */ /* 0x000fe20000000800 */
[----:B------:R-:W-:Y:S01]  /*168d0*/  ULOP3.LUT UR41, URZ, UR15, URZ, 0x33, !UPT ;  /* 0x0000000f3f297292 */ /* 0x000fe2000f8e333f */
[----:B------:R-:W-:Y:S01]  /*168e0*/  ISETP.NE.AND.EX P0, PT, RZ, UR5, PT, P0 ;  /* 0x00000005ff007c0c */ /* 0x000fe2000bf05300 */
[----:B------:R-:W-:Y:S02]  /*168f0*/  USHF.R.U64 UR15, UR16, UR17, UR8 ;  /* 0x00000011100f7299 */ /* 0x000fe40008001208 */
[----:B------:R-:W-:Y:S02]  /*16900*/  USHF.R.U32.HI UR8, URZ, UR17, UR8 ;  /* 0x000000113f087299 */ /* 0x000fe40008011608 */
[----:B------:R-:W-:Y:S02]  /*16910*/  UIADD3 UR12, -UR12, URZ, URZ ;  /* 0x0000003f0c0c7290 */ /* 0x000fe4000fffe13f */
[----:B------:R-:W-:Y:S01]  /*16920*/  USHF.R.U64 UR17, UR15, UR21, UR8 ;  /* 0x000000150f117299 */ /* 0x000fe20008001208 */
[----:B------:R-:W-:Y:S01]  /*16930*/  UMOV UR19, 0x1 ;  /* 0x0000000100137882 */ /* 0x000fe20000000000 */
[----:B------:R-:W-:Y:S01]  /*16940*/  ULDC UR13, c[0x0][0x144] ;  /* 0x00005100000d7ab9 */ /* 0x000fe20000000800 */
[----:B------:R-:W-:Y:S01]  /*16950*/  ULDC UR7, c[0x0][0x600] ;  /* 0x0001800000077ab9 */ /* 0x000fe20000000800 */
[----:B------:R-:W-:-:S02]  /*16960*/  USHF.L.U32 UR24, UR19, UR21, URZ ;  /* 0x0000001513187299 */ /* 0x000fc4000800063f */
[----:B------:R-:W-:Y:S02]  /*16970*/  USHF.R.U32.HI UR8, URZ, UR21, UR8 ;  /* 0x000000153f087299 */ /* 0x000fe40008011608 */
[----:B------:R-:W-:Y:S02]  /*16980*/  UIMAD UR21, UR13, UR12, UR6 ;  /* 0x0000000c0d1572a4 */ /* 0x000fe4000f8e0206 */
[----:B------:R-:W-:Y:S02]  /*16990*/  UIADD3 UR20, UR7, -0x1, URZ ;  /* 0xffffffff07147890 */ /* 0x000fe4000fffe03f */
[----:B------:R-:W-:Y:S01]  /*169a0*/  UIADD3 UR19, -UR14, URZ, URZ ;  /* 0x0000003f0e137290 */ /* 0x000fe2000fffe13f */
        /* <DEDUP_REMOVED lines=17> */
.L_x_545:
[----:B------:R-:W-:Y:S01]  /*16ac0*/  UISETP.NE.AND UP0, UPT, UR46, URZ, UPT ;  /* 0x0000003f2e00728c */ /* 0x000fe2000bf05270 */
[----:B------:R-:W-:Y:S01]  /*16ad0*/  MOV R0, 0x1 ;  /* 0x0000000100007802 */ /* 0x000fe20000000f00 */
[----:B------:R-:W-:Y:S02]  /*16ae0*/  USHF.R.U64 UR4, UR6, UR22, UR8 ;  /* 0x0000001606047299 */ /* 0x000fe40008001208 */
[----:B------:R-:W-:Y:S02]  /*16af0*/  ULOP3.LUT UR41, UR15, UR41, URZ, 0xc0, !UPT ;  /* 0x000000290f297292 */ /* 0x000fe4000f8ec03f */
[----:B------:R-:W-:Y:S02]  /*16b00*/  UIADD3 UR5, -UR4, URZ, URZ ;  /* 0x0000003f04057290 */ /* 0x000fe4000fffe13f */
[----:B------:R-:W-:Y:S02]  /*16b10*/  UIMAD UR41, UR24, UR4, UR41 ;  /* 0x00000004182972a4 */ /* 0x000fe4000f8e0229 */
[----:B------:R-:W-:-:S02]  /*16b20*/  ULOP3.LUT UR16, UR16, UR20, URZ, 0xc0, !UPT ;  /* 0x0000001410107292 */ /* 0x000fc4000f8ec03f */
[----:B------:R-:W-:Y:S02]  /*16b30*/  @UP0 UIMAD UR21, UR25, UR19, UR18 ;  /* 0x00000013191502a4 */ /* 0x000fe4000f8e0212 */
[----:B------:R-:W-:-:S03]  /*16b40*/  UIMAD UR4, UR5, UR23, UR17 ;  /* 0x00000017050472a4 */ /* 0x000fc6000f8e0211 */
[----:B------:R-:W-:Y:S01]  /*16b50*/  ULDC UR5, c[0x0][0x610] ;  /* 0x0001840000057ab9 */ /* 0x000fe20000000800 */
[----:B------:R-:W-:Y:S02]  /*16b60*/  UIMAD UR4, UR4, UR7, UR16 ;  /* 0x00000007040472a4 */ /* 0x000fe4000f8e0210 */
[----:B------:R-:W-:-:S04]  /*16b70*/  UIMAD UR41, UR41, UR5, UR21 ;  /* 0x00000005292972a4 */ /* 0x000fc8000f8e0215 */
[----:B------:R-:W-:Y:S02]  /*16b80*/  USEL UR42, UR4, UR41, !UP0 ;  /* 0x00000029042a7287 */ /* 0x000fe4000c000000 */
[----:B------:R-:W-:-:S12]  /*16b90*/  USEL UR41, UR41, UR4, !UP0 ;  /* 0x0000000429297287 */ /* 0x000fd8000c000000 */
.L_x_543:
[----:B------:R-:W-:-:S13]  /*16ba0*/  LOP3.LUT P0, RZ, R0, 0xff, RZ, 0xc0, !PT ;  /* 0x000000ff00ff7812 */ /* 0x000fda000780c0ff */
[----:B------:R-:W-:Y:S05]  /*16bb0*/  @P0 BRA `(.L_x_546) ;  /* 0xfffffea4004c0947 */ /* 0x000fea000383ffff */
[----:B------:R-:W-:Y:S05]  /*16bc0*/  EXIT ;  /* 0x000000000000794d */ /* 0x000fea0003800000 */
.L_x_3:
[----:B------:R-:W2:Y:S01]  /*16bd0*/  LDL R5, [R1+0x204] ;  /* 0x0002040001057983 */ /* 0x000ea20000100800 */
[----:B------:R-:W-:-:S03]  /*16be0*/  ULDC.64 UR8, c[0x0][0x650] ;  /* 0x0001940000087ab9 */ /* 0x000fc60000000a00 */
[----:B------:R-:W3:Y:S01]  /*16bf0*/  LDL R4, [R1+0x200] ;  /* 0x0002000001047983 */ /* 0x000ee20000100800 */
[----:B------:R-:W-:Y:S01]  /*16c00*/  PRMT R0, RZ, 0x7610, R0 ;  /* 0x00007610ff007816 */ /* 0x000fe20000000000 */
[----:B------:R-:W-:Y:S01]  /*16c10*/  IMAD.MOV.U32 R3, RZ, RZ, -0x1 ;  /* 0xffffffffff037424 */ /* 0x000fe200078e00ff */
[----:B------:R-:W-:Y:S01]  /*16c20*/  MOV R2, 0xffffffff ;  /* 0xffffffff00027802 */ /* 0x000fe20000000f00 */
[----:B------:R-:W-:Y:S01]  /*16c30*/  IMAD.MOV.U32 R9, RZ, RZ, -0x1 ;  /* 0xffffffffff097424 */ /* 0x000fe200078e00ff */
[----:B--2---:R-:W-:-:S04]  /*16c40*/  ISETP.GE.U32.AND P0, PT, R5, UR8, PT ;  /* 0x0000000805007c0c */ /* 0x004fc8000bf06070 */
[----:B---3--:R-:W-:-:S13]  /*16c50*/  ISETP.GE.U32.AND.EX P0, PT, R4, UR9, PT, P0 ;  /* 0x0000000904007c0c */ /* 0x008fda000bf06100 */
[----:B------:R-:W-:Y:S05]  /*16c60*/  @P0 BRA `(.L_x_547) ;  /* 0x00000004008c0947 */ /* 0x000fea0003800000 */
[----:B------:R-:W-:Y:S01]  /*16c70*/  I2FP.F32.U32 R0, UR4 ;  /* 0x0000000400007c45 */ /* 0x000fe20008201000 */
[----:B0-----:R-:W-:Y:S01]  /*16c80*/  ULDC.64 UR16, c[0x0][0x628] ;  /* 0x00018a0000107ab9 */ /* 0x001fe20000000a00 */
        /* <DEDUP_REMOVED lines=24> */
.L_x_548:
        /* <DEDUP_REMOVED lines=24> */
[----:B------:R-:W-:Y:S01]  /*16f90*/  UMOV UR19, 0x1 ;  /* 0x0000000100137882 */ /* 0x000fe20000000000 */
[----:B------:R-:W-:Y:S01]  /*16fa0*/  ULDC UR20, c[0x0][0x608] ;  /* 0x0001820000147ab9 */ /* 0x000fe20000000800 */
[----:B------:R-:W-:Y:S01]  /*16fb0*/  USHF.L.U32 UR26, UR19, UR23, URZ ;  /* 0x00000017131a7299 */ /* 0x000fe2000800063f */
[----:B------:R-:W-:Y:S01]  /*16fc0*/  ISETP.NE.AND.EX P0, PT, RZ, UR9, PT, P0 ;  /* 0x00000009ff007c0c */ /* 0x000fe2000bf05300 */
[----:B------:R-:W-:Y:S02]  /*16fd0*/  USHF.R.U64 UR19, UR18, UR20, UR11 ;  /* 0x0000001412137299 */ /* 0x000fe4000800120b */
[----:B------:R-:W-:Y:S02]  /*16fe0*/  USHF.R.U32.HI UR11, URZ, UR20, UR11 ;  /* 0x000000143f0b7299 */ /* 0x000fe4000801160b */
[----:B------:R-:W-:-:S02]  /*16ff0*/  UIADD3 UR15, -UR15, URZ, URZ ;  /* 0x0000003f0f0f7290 */ /* 0x000fc4000fffe13f */
[----:B------:R-:W-:Y:S01]  /*17000*/  USHF.R.U64 UR20, UR19, UR23, UR11 ;  /* 0x0000001713147299 */ /* 0x000fe2000800120b */
[----:B------:R-:W-:Y:S01]  /*17010*/  ULDC UR16, c[0x0][0x144] ;  /* 0x0000510000107ab9 */ /* 0x000fe20000000800 */
[----:B------:R-:W-:Y:S01]  /*17020*/  ULDC UR6, c[0x0][0x600] ;  /* 0x0001800000067ab9 */ /* 0x000fe20000000800 */
[----:B------:R-:W-:Y:S02]  /*17030*/  USHF.R.U32.HI UR11, URZ, UR23, UR11 ;  /* 0x000000173f0b7299 */ /* 0x000fe4000801160b */
[----:B------:R-:W-:Y:S02]  /*17040*/  UIMAD UR23, UR16, UR15, UR4 ;  /* 0x0000000f101772a4 */ /* 0x000fe4000f8e0204 */
[----:B------:R-:W-:Y:S02]  /*17050*/  UIADD3 UR22, UR6, -0x1, URZ ;  /* 0xffffffff06167890 */ /* 0x000fe4000fffe03f */
[----:B------:R-:W-:Y:S02]  /*17060*/  ULOP3.LUT UR27, URZ, UR13, URZ, 0x33, !UPT ;  /* 0x0000000d3f1b7292 */ /* 0x000fe4000f8e333f */
        /* <DEDUP_REMOVED lines=18> */
.L_x_549:
[----:B------:R-:W-:Y:S01]  /*17190*/  UISETP.NE.AND UP0, UPT, UR46, URZ, UPT ;  /* 0x0000003f2e00728c */ /* 0x000fe2000bf05270 */
[----:B------:R-:W-:Y:S01]  /*171a0*/  MOV R0, 0x1 ;  /* 0x0000000100007802 */ /* 0x000fe20000000f00 */
[----:B------:R-:W-:Y:S01]  /*171b0*/  USHF.R.U64 UR8, UR4, UR24, UR11 ;  /* 0x0000001804087299 */ /* 0x000fe2000800120b */
[----:B------:R-:W-:Y:S01]  /*171c0*/  IMAD.U32 R9, RZ, RZ, UR5 ;  /* 0x00000005ff097e24 */ /* 0x000fe2000f8e00ff */
[----:B------:R-:W-:Y:S02]  /*171d0*/  ULOP3.LUT UR4, UR19, UR27, URZ, 0xc0, !UPT ;  /* 0x0000001b13047292 */ /* 0x000fe4000f8ec03f */
[----:B------:R-:W-:Y:S02]  /*171e0*/  ULOP3.LUT UR18, UR18, UR22, URZ, 0xc0, !UPT ;  /* 0x0000001612127292 */ /* 0x000fe4000f8ec03f */
[----:B------:R-:W-:-:S03]  /*171f0*/  UIMAD UR4, UR26, UR8, UR4 ;  /* 0x000000081a0472a4 */ /* 0x000fc6000f8e0204 */
[----:B------:R-:W-:Y:S02]  /*17200*/  @UP0 UIMAD UR23, UR28, UR21, UR7 ;  /* 0x000000151c1702a4 */ /* 0x000fe4000f8e0207 */
[----:B------:R-:W-:-:S03]  /*17210*/  UIADD3 UR7, -UR8, URZ, URZ ;  /* 0x0000003f08077290 */ /* 0x000fc6000fffe13f */
[----:B------:R-:W-:Y:S01]  /*17220*/  ULDC UR8, c[0x0][0x610] ;  /* 0x0001840000087ab9 */ /* 0x000fe20000000800 */
[----:B------:R-:W-:Y:S02]  /*17230*/  UIMAD UR7, UR7, UR25, UR20 ;  /* 0x00000019070772a4 */ /* 0x000fe4000f8e0214 */
[----:B------:R-:W-:Y:S02]  /*17240*/  UIMAD UR4, UR4, UR8, UR23 ;  /* 0x00000008040472a4 */ /* 0x000fe4000f8e0217 */
[----:B------:R-:W-:-:S04]  /*17250*/  UIMAD UR7, UR7, UR6, UR18 ;  /* 0x00000006070772a4 */ /* 0x000fc8000f8e0212 */
[----:B------:R-:W-:Y:S02]  /*17260*/  USEL UR6, UR7, UR4, !UP0 ;  /* 0x0000000407067287 */ /* 0x000fe4000c000000 */
[----:B------:R-:W-:-:S04]  /*17270*/  USEL UR4, UR4, UR7, !UP0 ;  /* 0x0000000704047287 */ /* 0x000fc8000c000000 */
[----:B------:R-:W-:Y:S02]  /*17280*/  MOV R2, UR6 ;  /* 0x0000000600027c02 */ /* 0x000fe40008000f00 */
[----:B------:R-:W-:-:S07]  /*17290*/  IMAD.U32 R3, RZ, RZ, UR4 ;  /* 0x00000004ff037e24 */ /* 0x000fce000f8e00ff */
.L_x_547:
[----:B------:R-:W-:-:S08]  /*172a0*/  NOP ;  /* 0x0000000000007918 */ /* 0x000fd00000000000 */
[----:B0-----:R-:W0:-:S00]  /*172b0*/  USETMAXREG.DEALLOC.CTAPOOL 0x18 ;  /* 0x00000018000079c8 */ /* 0x001e0000080e0500 */
[----:B------:R-:W-:-:S13]  /*172c0*/  ISETP.NE.AND P0, PT, RZ, UR10, PT ;  /* 0x0000000aff007c0c */ /* 0x000fda000bf05270 */
[----:B------:R-:W-:Y:S05]  /*172d0*/  @P0 EXIT ;  /* 0x000000000000094d */ /* 0x000fea0003800000 */
[----:B0-----:R-:W-:Y:S01]  /*172e0*/  LOP3.LUT P0, RZ, R0, 0xff, RZ, 0xc0, !PT ;  /* 0x000000ff00ff7812 */ /* 0x001fe2000780c0ff */
[----:B------:R-:W-:Y:S01]  /*172f0*/  IMAD.MOV.U32 R6, RZ, RZ, RZ ;  /* 0x000000ffff067224 */ /* 0x000fe200078e00ff */
[----:B------:R-:W-:-:S11]  /*17300*/  MOV R0, 0x1 ;  /* 0x0000000100007802 */ /* 0x000fd60000000f00 */
[----:B------:R-:W-:Y:S05]  /*17310*/  @!P0 BRA `(.L_x_550) ;  /* 0x0000000c005c8947 */ /* 0x000fea0003800000 */
[----:B------:R-:W0:Y:S01]  /*17320*/  S2R R4, SR_TID.X ;  /* 0x0000000000047919 */ /* 0x000e220000002100 */
[----:B------:R-:W-:Y:S01]  /*17330*/  ULDC UR4, c[0x0][0x28c] ;  /* 0x0000a30000047ab9 */ /* 0x000fe20000000800 */
[----:B------:R-:W-:Y:S01]  /*17340*/  ULDC UR6, c[0x0][0x658] ;  /* 0x0001960000067ab9 */ /* 0x000fe20000000800 */
[----:B------:R-:W-:Y:S01]  /*17350*/  UIADD3 UR10, UR4, 0x7f, URZ ;  /* 0x0000007f040a7890 */ /* 0x000fe2000fffe03f */
[----:B------:R-:W-:Y:S01]  /*17360*/  BSSY B0, `(.L_x_550) ;  /* 0x00000d2000007945 */ /* 0x000fe20003800000 */
[----:B------:R-:W-:Y:S01]  /*17370*/  UMOV UR7, 0xffffffff ;  /* 0xffffffff00077882 */ /* 0x000fe20000000000 */
[----:B------:R-:W-:Y:S01]  /*17380*/  ULDC UR5, c[0x0][0x600] ;  /* 0x0001800000057ab9 */ /* 0x000fe20000000800 */
[----:B------:R-:W-:Y:S01]  /*17390*/  UMOV UR9, 0x1 ;  /* 0x0000000100097882 */ /* 0x000fe20000000000 */
[----:B------:R-:W-:Y:S01]  /*173a0*/  USHF.L.U32 UR7, UR7, UR6, URZ ;  /* 0x0000000607077299 */ /* 0x000fe2000800063f */
[----:B------:R-:W-:Y:S01]  /*173b0*/  MOV R8, 0x1 ;  /* 0x0000000100087802 */ /* 0x000fe20000000f00 */
[----:B------:R-:W-:Y:S01]  /*173c0*/  UIADD3 UR4, UR5, -0x1, URZ ;  /* 0xffffffff05047890 */ /* 0x000fe2000fffe03f */
[----:B------:R-:W-:Y:S01]  /*173d0*/  IMAD.MOV.U32 R0, RZ, RZ, 0x1 ;  /* 0x00000001ff007424 */ /* 0x000fe200078e00ff */
[----:B------:R-:W-:Y:S01]  /*173e0*/  USHF.R.S32.HI UR11, URZ, 0x1f, UR10 ;  /* 0x0000001f3f0b7899 */ /* 0x000fe2000801140a */
[----:B------:R-:W-:Y:S01]  /*173f0*/  MOV R6, RZ ;  /* 0x000000ff00067202 */ /* 0x000fe20000000f00 */
[----:B------:R-:W-:Y:S01]  /*17400*/  ULDC UR8, c[0x0][0xc] ;  /* 0x0000030000087ab9 */ /* 0x000fe20000000800 */
[----:B------:R-:W-:-:S02]  /*17410*/  USHF.L.U32 UR5, UR9, UR6, URZ ;  /* 0x0000000609057299 */ /* 0x000fc4000800063f */
[----:B------:R-:W-:Y:S01]  /*17420*/  ULEA.HI UR11, UR11, UR10, URZ, 0x7 ;  /* 0x0000000a0b0b7291 */ /* 0x000fe2000f8f383f */
[----:B------:R-:W-:Y:S01]  /*17430*/  ULDC UR9, c[0x0][0x10] ;  /* 0x0000040000097ab9 */ /* 0x000fe20000000800 */
[----:B------:R-:W-:Y:S02]  /*17440*/  ULOP3.LUT UR6, URZ, UR7, URZ, 0x33, !UPT ;  /* 0x000000073f067292 */ /* 0x000fe4000f8e333f */
[----:B------:R-:W-:Y:S01]  /*17450*/  UIMAD.WIDE.U32 UR8, UR8, UR9, URZ ;  /* 0x00000009080872a5 */ /* 0x000fe2000f8e003f */
[----:B------:R-:W-:Y:S01]  /*17460*/  ULDC UR7, c[0x0][0x14] ;  /* 0x0000050000077ab9 */ /* 0x000fe20000000800 */
[----:B------:R-:W-:Y:S02]  /*17470*/  USHF.R.S32.HI UR18, URZ, 0x7, UR11 ;  /* 0x000000073f127899 */ /* 0x000fe4000801140b */
[----:B------:R-:W-:Y:S02]  /*17480*/  UIMAD.WIDE.U32 UR20, UR8, UR7, URZ ;  /* 0x00000007081472a5 */ /* 0x000fe4000f8e003f */
[----:B------:R-:W-:-:S02]  /*17490*/  UIMAD UR13, UR9, UR7, URZ ;  /* 0x00000007090d72a4 */ /* 0x000fc4000f8e023f */
[----:B------:R-:W-:Y:S01]  /*174a0*/  ULOP3.LUT UR24, UR40, 0x2, URZ, 0xfc, !UPT ;  /* 0x0000000228187892 */ /* 0x000fe2000f8efc3f */
[C---:B0-----:R-:W-:Y:S01]  /*174b0*/  LOP3.LUT P2, RZ, R4.reuse, 0x7f, RZ, 0xc0, !PT ;  /* 0x0000007f04ff7812 */ /* 0x041fe2000784c0ff */
[----:B------:R-:W-:Y:S01]  /*174c0*/  UIADD3 UR13, UR21, UR13, URZ ;  /* 0x0000000d150d7290 */ /* 0x000fe2000fffe03f */
[----:B------:R-:W-:Y:S01]  /*174d0*/  LOP3.LUT P0, RZ, R4, 0x1f, RZ, 0xc0, !PT ;  /* 0x0000001f04ff7812 */ /* 0x000fe2000780c0ff */
[----:B------:R-:W-:Y:S01]  /*174e0*/  UIADD3 UR25, UR18, 0x1, URZ ;  /* 0x0000000112197890 */ /* 0x000fe2000fffe03f */
[----:B------:R-:W-:Y:S02]  /*174f0*/  ULDC.64 UR22, c[0x0][0x198] ;  /* 0x0000660000167ab9 */ /* 0x000fe40000000a00 */
[----:B------:R-:W-:-:S13]  /*17500*/  PLOP3.LUT P0, PT, P0, P2, PT, 0x8a, 0x0 ;  /* 0x000000000000781c */ /* 0x000fda0000705172 */
.L_x_562:
[----:B------:R-:W-:-:S03]  /*17510*/  UMOV UR7, 0xffffffff ;  /* 0xffffffff00077882 */ /* 0x000fc60000000000 */
[----:B------:R-:W-:Y:S05]  /*17520*/  BRA.DIV UR7, `(.L_x_551) ;  /* 0x0000000e07a07947 */ /* 0x000fea000b800000 */
[----:B------:R-:W-:-:S13]  /*17530*/  ELECT P6, URZ, PT ;  /* 0x00000000003f782f */ /* 0x000fda00038c0000 */
.L_x_572:
[----:B------:R-:W0:Y:S01]  /*17540*/  LDC R4, c[0x0][0x28c] ;  /* 0x0000a300ff047b82 */ /* 0x000e220000000800 */
[----:B------:R-:W-:Y:S01]  /*17550*/  BSSY B1, `(.L_x_552) ;  /* 0x0000035000017945 */ /* 0x000fe20003800000 */
[----:B0-----:R-:W-:-:S13]  /*17560*/  ISETP.LT.OR P6, PT, R4, 0x1, !P6 ;  /* 0x000000010400780c */ /* 0x001fda00077c1670 */
[----:B------:R-:W-:Y:S05]  /*17570*/  @P6 BRA `(.L_x_553) ;  /* 0x0000000000c86947 */ /* 0x000fea0003800000 */
[----:B------:R-:W-:Y:S01]  /*17580*/  SHF.L.U32 R11, R3, 0x8, RZ ;  /* 0x00000008030b7819 */ /* 0x000fe200000006ff */
[----:B------:R-:W-:Y:S01]  /*17590*/  IMAD.SHL.U32 R2, R2, 0x100, RZ ;  /* 0x0000010002027824 */ /* 0x000fe200078e00ff */
[----:B------:R-:W-:Y:S01]  /*175a0*/  MOV R14, UR25 ;  /* 0x00000019000e7c02 */ /* 0x000fe20008000f00 */
[----:B------:R-:W-:Y:S01]  /*175b0*/  IMAD.MOV.U32 R12, RZ, RZ, RZ ;  /* 0x000000ffff0c7224 */ /* 0x000fe200078e00ff */
[----:B------:R-:W-:Y:S01]  /*175c0*/  MOV R4, R6 ;  /* 0x0000000600047202 */ /* 0x000fe20000000f00 */
[----:B------:R-:W-:-:S07]  /*175d0*/  IMAD.MOV.U32 R3, RZ, RZ, R0 ;  /* 0x000000ffff037224 */ /* 0x000fce00078e0000 */
.L_x_557:
[----:B------:R-:W0:Y:S01]  /*175e0*/  S2R R10, SR_CgaCtaId ;  /* 0x00000000000a7919 */ /* 0x000e220000008800 */
[----:B------:R-:W-:Y:S01]  /*175f0*/  MOV R5, 0x400 ;  /* 0x0000040000057802 */ /* 0x000fe20000000f00 */
[----:B------:R-:W1:Y:S03]  /*17600*/  @!P2 LDC R7, c[0x0][0x500] ;  /* 0x00014000ff07ab82 */ /* 0x000e660000000800 */
[----:B0-----:R-:W-:Y:S02]  /*17610*/  LEA R13, R10, R5, 0x18 ;  /* 0x000000050a0d7211 */ /* 0x001fe400078ec0ff */
[----:B------:R-:W-:-:S03]  /*17620*/  SHF.L.U32 R5, R3, 0x1f, RZ ;  /* 0x0000001f03057819 */ /* 0x000fc600000006ff */
[----:B------:R-:W-:-:S04]  /*17630*/  IMAD R10, R4, 0x8, R13 ;  /* 0x00000008040a7824 */ /* 0x000fc800078e020d */
[----:B------:R-:W0:Y:S02]  /*17640*/  SYNCS.PHASECHK.TRANS64.TRYWAIT P1, [R10+URZ+0x18], R5 ;  /* 0x000018050a0075a7 */ /* 0x000e24000802017f */
[----:B01----:R-:W-:Y:S05]  /*17650*/  @!P1 BRA `(.L_x_554) ;  /* 0x0000000c00749947 */ /* 0x003fea0003800000 */
.L_x_573:
[----:B------:R-:W-:Y:S01]  /*17660*/  UPRMT UR7, UR24, 0x9910, URZ ;  /* 0x0000991018077896 */ /* 0x000fe2000800003f */
[----:B------:R1:W-:Y:S03]  /*17670*/  @!P2 SYNCS.ARRIVE.TRANS64 RZ, [R10+URZ], R7 ;  /* 0x000000070affa9a7 */ /* 0x0003e6000800003f */
[----:B------:R-:W-:-:S06]  /*17680*/  UISETP.NE.AND UP0, UPT, UR7, 0x2, UPT ;  /* 0x000000020700788c */ /* 0x000fcc000bf05270 */
[----:B------:R-:W-:-:S13]  /*17690*/  PLOP3.LUT P1, PT, PT, PT, UP0, 0x80, 0x0 ;  /* 0x000000000000781c */ /* 0x000fda0003f2f008 */
[----:B-1----:R-:W-:Y:S05]  /*176a0*/  @P1 BRA `(.L_x_555) ;  /* 0x0000000000041947 */ /* 0x002fea0003800000 */
[----:B------:R-:W-:Y:S01]  /*176b0*/  BPT.TRAP 0x1 ;  /* 0x000000040000795c */ /* 0x000fe20000300000 */
.L_x_555:
[----:B------:R-:W-:Y:S05]  /*176c0*/  @P0 BRA `(.L_x_556) ;  /* 0x0000000000040947 */ /* 0x000fea0003800000 */
[----:B------:R-:W-:Y:S01]  /*176d0*/  BPT.TRAP 0x1 ;  /* 0x000000040000795c */ /* 0x000fe20000300000 */
.L_x_556:
[----:B------:R-:W-:Y:S01]  /*176e0*/  LEA R13, R4, R13, 0xf ;  /* 0x0000000d040d7211 */ /* 0x000fe200078e78ff */
[----:B------:R-:W-:Y:S01]  /*176f0*/  UIADD3 UR14, UP0, UR22, 0xf0, URZ ;  /* 0x000000f0160e7890 */ /* 0x000fe2000ff1e03f */
[----:B------:R-:W-:Y:S01]  /*17700*/  R2UR UR9, R10 ;  /* 0x000000000a0972ca */ /* 0x000fe200000e0000 */
[----:B------:R-:W-:Y:S01]  /*17710*/  UIADD3 UR26, UP1, UR22, 0x1f0, URZ ;  /* 0x000001f0161a7890 */ /* 0x000fe2000ff3e03f */
[----:B------:R-:W-:Y:S01]  /*17720*/  R2UR UR7, R13 ;  /* 0x000000000d0772ca */ /* 0x000fe200000e0000 */
[----:B------:R-:W-:Y:S01]  /*17730*/  UIADD3.X UR15, URZ, UR23, URZ, UP0, !UPT ;  /* 0x000000173f0f7290 */ /* 0x000fe200087fe43f */
[----:B------:R-:W-:Y:S01]  /*17740*/  R2UR UR11, R11 ;  /* 0x000000000b0b72ca */ /* 0x000fe200000e0000 */
[----:B------:R-:W-:Y:S01]  /*17750*/  VIADD R4, R4, 0x1 ;  /* 0x0000000104047836 */ /* 0x000fe20000000000 */
[----:B------:R-:W-:Y:S01]  /*17760*/  R2UR UR10, R12 ;  /* 0x000000000c0a72ca */ /* 0x000fe200000e0000 */
[----:B------:R-:W-:Y:S01]  /*17770*/  UIADD3.X UR27, URZ, UR23, URZ, UP1, !UPT ;  /* 0x000000173f1b7290 */ /* 0x000fe20008ffe43f */
[----:B------:R-:W-:Y:S01]  /*17780*/  R2UR UR12, R9 ;  /* 0x00000000090c72ca */ /* 0x000fe200000e0000 */
[----:B------:R-:W-:Y:S01]  /*17790*/  UMOV UR16, 0x0 ;  /* 0x0000000000107882 */ /* 0x000fe20000000000 */
[----:B------:R-:W-:Y:S01]  /*177a0*/  IADD3 R14, R14, -0x1, RZ ;  /* 0xffffffff0e0e7810 */ /* 0x000fe20007ffe0ff */
[----:B------:R-:W-:Y:S01]  /*177b0*/  UMOV UR17, 0x10000000 ;  /* 0x1000000000117882 */ /* 0x000fe20000000000 */
[----:B------:R-:W-:Y:S01]  /*177c0*/  R2UR UR19, R2 ;  /* 0x00000000021372ca */ /* 0x000fe200000e0000 */
[----:B------:R-:W-:Y:S01]  /*177d0*/  VIADD R12, R12, 0x80 ;  /* 0x000000800c0c7836 */ /* 0x000fe20000000000 */
[----:B------:R-:W-:Y:S01]  /*177e0*/  ISETP.GT.AND P3, PT, R14, 0x1, PT ;  /* 0x000000010e00780c */ /* 0x000fe20003f64270 */
[----:B------:R-:W-:Y:S01]  /*177f0*/  UIADD3 UR8, UR7, 0x100, URZ ;  /* 0x0000010007087890 */ /* 0x000fe2000fffe03f */
[----:B------:R-:W-:Y:S01]  /*17800*/  ISETP.NE.AND P1, PT, R4, 0x3, PT ;  /* 0x000000030400780c */ /* 0x000fe20003f25270 */
[----:B------:R-:W-:-:S03]  /*17810*/  UIADD3 UR7, UR7, 0x18100, URZ ;  /* 0x0001810007077890 */ /* 0x000fc6000fffe03f */
[----:B0-----:R-:W-:Y:S02]  /*17820*/  SEL R10, RZ, 0x1, P1 ;  /* 0x00000001ff0a7807 */ /* 0x001fe40000800000 */
[----:B------:R-:W-:Y:S02]  /*17830*/  SEL R4, R4, RZ, P1 ;  /* 0x000000ff04047207 */ /* 0x000fe40000800000 */
[----:B------:R0:W-:Y:S01]  /*17840*/  UTMALDG.3D [UR8], [UR14], desc[UR16] ;  /* 0x000010080e0075b4 */ /* 0x0001e20008011000 */
[----:B------:R-:W-:Y:S01]  /*17850*/  LOP3.LUT R3, R3, R10, RZ, 0x3c, !PT ;  /* 0x0000000a03037212 */ /* 0x000fe200078e3cff */
[----:B0-----:R-:W-:Y:S01]  /*17860*/  UMOV UR8, UR7 ;  /* 0x0000000700087c82 */ /* 0x001fe20008000000 */
[----:B------:R-:W-:Y:S02]  /*17870*/  UMOV UR11, UR19 ;  /* 0x00000013000b7c82 */ /* 0x000fe40008000000 */
[----:B------:R0:W-:Y:S02]  /*17880*/  UTMALDG.3D [UR8], [UR26], desc[UR16] ;  /* 0x000010081a0075b4 */ /* 0x0001e40008011000 */
[----:B0-----:R-:W-:Y:S05]  /*17890*/  @P3 BRA `(.L_x_557) ;  /* 0xfffffffc00503947 */ /* 0x001fea000383ffff */
.L_x_553:
[----:B------:R-:W-:Y:S05]  /*178a0*/  BSYNC B1 ;  /* 0x0000000000017941 */ /* 0x000fea0003800000 */
.L_x_552:
[----:B------:R-:W2:Y:S01]  /*178b0*/  LDL.LU R15, [R1+0x200] ;  /* 0x00020000010f7983 */ /* 0x000ea20000300800 */
[----:B------:R-:W-:Y:S01]  /*178c0*/  LOP3.LUT P1, RZ, R8, 0xff, RZ, 0xc0, !PT ;  /* 0x000000ff08ff7812 */ /* 0x000fe2000782c0ff */
[----:B------:R-:W-:Y:S02]  /*178d0*/  ULDC.64 UR8, c[0x0][0x650] ;  /* 0x0001940000087ab9 */ /* 0x000fe40000000a00 */
[----:B------:R-:W3:Y:S01]  /*178e0*/  LDL.LU R13, [R1+0x204] ;  /* 0x00020400010d7983 */ /* 0x000ee20000300800 */
[----:B------:R-:W-:Y:S01]  /*178f0*/  IADD3 R6, R6, UR18, RZ ;  /* 0x0000001206067c10 */ /* 0x000fe2000fffe0ff */
[----:B------:R-:W-:Y:S01]  /*17900*/  UISETP.GE.U32.AND UP0, UPT, UR18, 0x3, UPT ;  /* 0x000000031200788c */ /* 0x000fe2000bf06070 */
[----:B------:R-:W-:Y:S01]  /*17910*/  BSSY B1, `(.L_x_558) ;  /* 0x0000074000017945 */ /* 0x000fe20003800000 */
[----:B------:R-:W-:Y:S02]  /*17920*/  MOV R9, 0xffffffff ;  /* 0xffffffff00097802 */ /* 0x000fe40000000f00 */
[----:B------:R-:W-:-:S02]  /*17930*/  PRMT R4, RZ, 0x7610, R4 ;  /* 0x00007610ff047816 */ /* 0x000fc40000000004 */
[----:B------:R-:W-:Y:S02]  /*17940*/  PLOP3.LUT P3, PT, PT, PT, UP0, 0x80, 0x0 ;  /* 0x000000000000781c */ /* 0x000fe40003f6f008 */
[----:B------:R-:W0:Y:S01]  /*17950*/  @P1 S2R R3, SR_CgaCtaId ;  /* 0x0000000000031919 */ /* 0x000e220000008800 */
[----:B------:R-:W-:Y:S02]  /*17960*/  @P1 MOV R2, 0x400 ;  /* 0x0000040000021802 */ /* 0x000fe40000000f00 */
[----:B------:R-:W-:Y:S02]  /*17970*/  PRMT R8, RZ, 0x7610, R8 ;  /* 0x00007610ff087816 */ /* 0x000fe40000000008 */
[----:B0-----:R-:W-:-:S04]  /*17980*/  @P1 LEA R2, R3, R2, 0x18 ;  /* 0x0000000203021211 */ /* 0x001fc800078ec0ff */
[----:B------:R0:W-:Y:S01]  /*17990*/  @P1 SYNCS.ARRIVE.TRANS64.A1T0 RZ, [R2+URZ+0x48], RZ ;  /* 0x000048ff02ff19a7 */ /* 0x0001e2000810003f */
[----:B------:R-:W-:Y:S01]  /*179a0*/  ISETP.GT.U32.AND P1, PT, R6, 0x2, PT ;  /* 0x000000020600780c */ /* 0x000fe20003f24070 */
[----:B0-----:R-:W-:-:S05]  /*179b0*/  IMAD.U32 R2, RZ, RZ, UR18 ;  /* 0x00000012ff027e24 */ /* 0x001fca000f8e00ff */
[----:B------:R-:W-:Y:S01]  /*179c0*/  ISETP.LT.U32.AND P1, PT, R2, 0x3, P1 ;  /* 0x000000030200780c */ /* 0x000fe20000f21070 */
[----:B------:R-:W-:-:S04]  /*179d0*/  IMAD.WIDE.U32 R2, R6, -0x55555555, RZ ;  /* 0xaaaaaaab06027825 */ /* 0x000fc800078e00ff */
[----:B------:R-:W-:Y:S01]  /*179e0*/  IMAD.MOV.U32 R2, RZ, RZ, -0x1 ;  /* 0xffffffffff027424 */ /* 0x000fe200078e00ff */
[----:B------:R-:W-:Y:S02]  /*179f0*/  SHF.R.U32.HI R5, RZ, 0x1, R3 ;  /* 0x00000001ff057819 */ /* 0x000fe40000011603 */
[----:B------:R-:W-:-:S03]  /*17a00*/  SEL R3, RZ, 0x1, !P1 ;  /* 0x00000001ff037807 */ /* 0x000fc60004800000 */
[----:B------:R-:W-:Y:S01]  /*17a10*/  IMAD R6, R5, -0x3, R6 ;  /* 0xfffffffd05067824 */ /* 0x000fe200078e0206 */
[----:B------:R-:W-:Y:S02]  /*17a20*/  LOP3.LUT R0, R0, R3, RZ, 0x3c, !PT ;  /* 0x0000000300007212 */ /* 0x000fe400078e3cff */
[----:B------:R-:W-:Y:S02]  /*17a30*/  MOV R3, 0xffffffff ;  /* 0xffffffff00037802 */ /* 0x000fe40000000f00 */
[----:B------:R-:W-:Y:S02]  /*17a40*/  @P3 LOP3.LUT R0, R0, 0x1, R5, 0x78, !PT ;  /* 0x0000000100003812 */ /* 0x000fe400078e7805 */
[----:B---3--:R-:W-:-:S04]  /*17a50*/  IADD3 R13, P1, R13, UR20, RZ ;  /* 0x000000140d0d7c10 */ /* 0x008fc8000ff3e0ff */
[----:B--2---:R-:W-:Y:S01]  /*17a60*/  IADD3.X R15, R15, UR13, RZ, P1, !PT ;  /* 0x0000000d0f0f7c10 */ /* 0x004fe20008ffe4ff */
[----:B------:R0:W-:Y:S01]  /*17a70*/  STL [R1+0x204], R13 ;  /* 0x0002040d01007387 */ /* 0x0001e20000100800 */
[----:B------:R-:W-:-:S03]  /*17a80*/  ISETP.GE.U32.AND P1, PT, R13, UR8, PT ;  /* 0x000000080d007c0c */ /* 0x000fc6000bf26070 */
[----:B------:R0:W-:Y:S01]  /*17a90*/  STL [R1+0x200], R15 ;  /* 0x0002000f01007387 */ /* 0x0001e20000100800 */
[----:B------:R-:W-:-:S13]  /*17aa0*/  ISETP.GE.U32.AND.EX P1, PT, R15, UR9, PT, P1 ;  /* 0x000000090f007c0c */ /* 0x000fda000bf26110 */
[----:B0-----:R-:W-:Y:S05]  /*17ab0*/  @P1 BRA `(.L_x_559) ;  /* 0x0000000400641947 */ /* 0x001fea0003800000 */
[----:B------:R-:W0:Y:S01]  /*17ac0*/  S2R R7, SR_CTAID.X ;  /* 0x0000000000077919 */ /* 0x000e220000002500 */
[----:B------:R-:W-:Y:S01]  /*17ad0*/  ULDC UR7, c[0x0][0x150] ;  /* 0x0000540000077ab9 */ /* 0x000fe20000000800 */
[----:B------:R-:W1:Y:S01]  /*17ae0*/  LDC R4, c[0x0][0x144] ;  /* 0x00005100ff047b82 */ /* 0x000e620000000800 */
[----:B------:R-:W-:Y:S01]  /*17af0*/  UISETP.NE.AND UP0, UPT, UR46, URZ, UPT ;  /* 0x0000003f2e00728c */ /* 0x000fe2000bf05270 */
[----:B------:R-:W2:Y:S01]  /*17b00*/  S2R R5, SR_CTAID.Y ;  /* 0x0000000000057919 */ /* 0x000ea20000002600 */
[----:B------:R-:W-:Y:S01]  /*17b10*/  ULDC.64 UR8, c[0x0][0x628] ;  /* 0x00018a0000087ab9 */ /* 0x000fe20000000a00 */
[----:B------:R-:W-:-:S03]  /*17b20*/  ULDC UR10, c[0x0][0x630] ;  /* 0x00018c00000a7ab9 */ /* 0x000fc60000000800 */
[----:B------:R-:W-:Y:S01]  /*17b30*/  PLOP3.LUT P1, PT, PT, PT, UP0, 0x80, 0x0 ;  /* 0x000000000000781c */ /* 0x000fe20003f2f008 */
[----:B------:R-:W3:Y:S01]  /*17b40*/  LDC R10, c[0x0][0x148] ;  /* 0x00005200ff0a7b82 */ /* 0x000ee20000000800 */
[----:B0-----:R-:W-:Y:S02]  /*17b50*/  I2FP.F32.U32 R2, R7 ;  /* 0x0000000700027245 */ /* 0x001fe40000201000 */
[----:B--2---:R-:W-:-:S03]  /*17b60*/  I2FP.F32.U32 R3, R5 ;  /* 0x0000000500037245 */ /* 0x004fc60000201000 */
[----:B------:R-:W-:Y:S01]  /*17b70*/  FMUL R2, R2, UR7 ;  /* 0x0000000702027c20 */ /* 0x000fe20008400000 */
[----:B------:R-:W-:Y:S02]  /*17b80*/  ULDC UR7, c[0x0][0x154] ;  /* 0x0000550000077ab9 */ /* 0x000fe40000000800 */
[----:B------:R-:W-:-:S03]  /*17b90*/  FMUL R9, R3, UR7 ;  /* 0x0000000703097c20 */ /* 0x000fc60008400000 */
[----:B------:R-:W0:Y:S08]  /*17ba0*/  F2I.U32.TRUNC.NTZ R2, R2 ;  /* 0x0000000200027305 */ /* 0x000e30000020f000 */
[----:B------:R-:W2:Y:S01]  /*17bb0*/  F2I.U32.TRUNC.NTZ R9, R9 ;  /* 0x0000000900097305 */ /* 0x000ea2000020f000 */
[----:B0-----:R-:W-:Y:S02]  /*17bc0*/  IMAD.MOV R3, RZ, RZ, -R2 ;  /* 0x000000ffff037224 */ /* 0x001fe400078e0a02 */
[----:B------:R-:W-:-:S02]  /*17bd0*/  IMAD.MOV.U32 R2, RZ, RZ, R13 ;  /* 0x000000ffff027224 */ /* 0x000fc400078e000d */
[----:B-1----:R-:W-:Y:S01]  /*17be0*/  IMAD R7, R4, R3, R7 ;  /* 0x0000000304077224 */ /* 0x002fe200078e0207 */
[----:B--2---:R-:W-:-:S05]  /*17bf0*/  IADD3 R3, -R9, RZ, RZ ;  /* 0x000000ff09037210 */ /* 0x004fca0007ffe1ff */
[----:B---3--:R-:W-:Y:S01]  /*17c00*/  @P1 IMAD R7, R10, R3, R5 ;  /* 0x000000030a071224 */ /* 0x008fe200078e0205 */
[----:B------:R-:W-:Y:S02]  /*17c10*/  ISETP.NE.U32.AND P1, PT, RZ, UR8, PT ;  /* 0x00000008ff007c0c */ /* 0x000fe4000bf25070 */
[----:B------:R-:W-:Y:S02]  /*17c20*/  MOV R3, R15 ;  /* 0x0000000f00037202 */ /* 0x000fe40000000f00 */
[----:B------:R-:W-:-:S13]  /*17c30*/  ISETP.NE.AND.EX P1, PT, RZ, UR9, PT, P1 ;  /* 0x00000009ff007c0c */ /* 0x000fda000bf25310 */
[----:B------:R-:W-:Y:S05]  /*17c40*/  @!P1 BRA `(.L_x_560) ;  /* 0x0000000000289947 */ /* 0x000fea0003800000 */
[----:B------:R-:W-:Y:S02]  /*17c50*/  ULDC UR7, c[0x0][0x634] ;  /* 0x00018d0000077ab9 */ /* 0x000fe40000000800 */
[----:B------:R-:W-:-:S05]  /*17c60*/  IADD3 R3, P1, R13, UR7, RZ ;  /* 0x000000070d037c10 */ /* 0x000fca000ff3e0ff */
[----:B------:R-:W-:-:S04]  /*17c70*/  IMAD.X R9, RZ, RZ, R15, P1 ;  /* 0x000000ffff097224 */ /* 0x000fc800008e060f */
[----:B------:R-:W-:-:S04]  /*17c80*/  IMAD.WIDE.U32 R4, R9, UR8, RZ ;  /* 0x0000000809047c25 */ /* 0x000fc8000f8e00ff */
[----:B------:R-:W-:-:S04]  /*17c90*/  IMAD.WIDE.U32 R4, P1, R3, UR9, R4 ;  /* 0x0000000903047c25 */ /* 0x000fc8000f820004 */
[----:B------:R-:W-:-:S04]  /*17ca0*/  IMAD.WIDE.U32 R2, R3, UR8, RZ ;  /* 0x0000000803027c25 */ /* 0x000fc8000f8e00ff */
[----:B------:R-:W-:Y:S01]  /*17cb0*/  IMAD.MOV.U32 R2, RZ, RZ, R5 ;  /* 0x000000ffff027224 */ /* 0x000fe200078e0005 */
[----:B------:R-:W-:Y:S02]  /*17cc0*/  IADD3 RZ, P3, R3, R4, RZ ;  /* 0x0000000403ff7210 */ /* 0x000fe40007f7e0ff */
[----:B------:R-:W-:-:S03]  /*17cd0*/  IADD3.X R3, RZ, RZ, RZ, P1, !PT ;  /* 0x000000ffff037210 */ /* 0x000fc60000ffe4ff */
[----:B------:R-:W-:-:S08]  /*17ce0*/  IMAD.WIDE.U32.X R2, R9, UR9, R2, P3 ;  /* 0x0000000909027c25 */ /* 0x000fd000098e0402 */
.L_x_560:
[--C-:B------:R-:W-:Y:S01]  /*17cf0*/  SHF.R.U64 R9, R2, UR10, R3.reuse ;  /* 0x0000000a02097c19 */ /* 0x100fe20008001203 */
[----:B------:R-:W-:Y:S01]  /*17d00*/  ULDC.64 UR8, c[0x0][0x620] ;  /* 0x0001880000087ab9 */ /* 0x000fe20000000a00 */
[----:B------:R-:W-:Y:S01]  /*17d10*/  SHF.R.U32.HI R2, RZ, UR10, R3 ;  /* 0x0000000aff027c19 */ /* 0x000fe20008011603 */
[----:B------:R-:W-:Y:S01]  /*17d20*/  ULDC UR7, c[0x0][0x618] ;  /* 0x0001860000077ab9 */ /* 0x000fe20000000800 */
[----:B------:R-:W-:Y:S02]  /*17d30*/  IADD3 R11, P1, RZ, -R9, RZ ;  /* 0x80000009ff0b7210 */ /* 0x000fe40007f3e0ff */
[----:B------:R-:W-:Y:S02]  /*17d40*/  MOV R3, R15 ;  /* 0x0000000f00037202 */ /* 0x000fe40000000f00 */
[----:B------:R-:W-:-:S05]  /*17d50*/  IADD3.X R2, RZ, ~R2, RZ, P1, !PT ;  /* 0x80000002ff027210 */ /* 0x000fca0000ffe4ff */
[----:B------:R-:W-:-:S04]  /*17d60*/  IMAD R2, R2, UR8, RZ ;  /* 0x0000000802027c24 */ /* 0x000fc8000f8e02ff */
[----:B------:R-:W-:Y:S02]  /*17d70*/  IMAD R5, R11, UR9, R2 ;  /* 0x000000090b057c24 */ /* 0x000fe4000f8e0202 */
[----:B------:R-:W-:-:S04]  /*17d80*/  IMAD.MOV.U32 R2, RZ, RZ, R13 ;  /* 0x000000ffff027224 */ /* 0x000fc800078e000d */
[----:B------:R-:W-:Y:S01]  /*17d90*/  IMAD.WIDE.U32 R2, R11, UR8, R2 ;  /* 0x000000080b027c25 */ /* 0x000fe2000f8e0002 */
[----:B------:R-:W-:Y:S02]  /*17da0*/  ULDC.64 UR8, c[0x0][0x640] ;  /* 0x0001900000087ab9 */ /* 0x000fe40000000a00 */
[----:B------:R-:W-:Y:S01]  /*17db0*/  ISETP.NE.U32.AND P1, PT, RZ, UR8, PT ;  /* 0x00000008ff007c0c */ /* 0x000fe2000bf25070 */
[----:B------:R-:W-:-:S03]  /*17dc0*/  IMAD.IADD R3, R3, 0x1, R5 ;  /* 0x0000000103037824 */ /* 0x000fc600078e0205 */
[----:B------:R-:W-:Y:S02]  /*17dd0*/  ISETP.NE.AND.EX P1, PT, RZ, UR9, PT, P1 ;  /* 0x00000009ff007c0c */ /* 0x000fe4000bf25310 */
[--C-:B------:R-:W-:Y:S02]  /*17de0*/  SHF.R.U64 R10, R2, UR7, R3.reuse ;  /* 0x00000007020a7c19 */ /* 0x100fe40008001203 */
[----:B------:R-:W-:Y:S01]  /*17df0*/  SHF.R.U32.HI R3, RZ, UR7, R3 ;  /* 0x00000007ff037c19 */ /* 0x000fe20008011603 */
[----:B------:R-:W-:-:S03]  /*17e00*/  ULDC UR7, c[0x0][0x608] ;  /* 0x0001820000077ab9 */ /* 0x000fc60000000800 */
[--C-:B------:R-:W-:Y:S02]  /*17e10*/  SHF.R.U64 R12, R10, UR7, R3.reuse ;  /* 0x000000070a0c7c19 */ /* 0x100fe40008001203 */
[----:B------:R-:W-:Y:S01]  /*17e20*/  SHF.R.U32.HI R3, RZ, UR7, R3 ;  /* 0x00000007ff037c19 */ /* 0x000fe20008011603 */
[----:B------:R-:W-:-:S03]  /*17e30*/  ULDC UR7, c[0x0][0x658] ;  /* 0x0001960000077ab9 */ /* 0x000fc60000000800 */
[--C-:B------:R-:W-:Y:S02]  /*17e40*/  SHF.R.U32.HI R13, RZ, UR7, R3.reuse ;  /* 0x00000007ff0d7c19 */ /* 0x100fe40008011603 */
[----:B------:R-:W-:-:S03]  /*17e50*/  SHF.R.U64 R11, R12, UR7, R3 ;  /* 0x000000070c0b7c19 */ /* 0x000fc60008001203 */
[----:B------:R-:W-:Y:S01]  /*17e60*/  IMAD.MOV.U32 R3, RZ, RZ, R13 ;  /* 0x000000ffff037224 */ /* 0x000fe200078e000d */
[----:B------:R-:W-:Y:S01]  /*17e70*/  MOV R2, R11 ;  /* 0x0000000b00027202 */ /* 0x000fe20000000f00 */
[----:B------:R-:W-:Y:S06]  /*17e80*/  @!P1 BRA `(.L_x_561) ;  /* 0x0000000000289947 */ /* 0x000fec0003800000 */
[----:B------:R-:W-:Y:S02]  /*17e90*/  ULDC UR7, c[0x0][0x64c] ;  /* 0x0001930000077ab9 */ /* 0x000fe40000000800 */
[----:B------:R-:W-:-:S04]  /*17ea0*/  IADD3 R3, P1, R11, UR7, RZ ;  /* 0x000000070b037c10 */ /* 0x000fc8000ff3e0ff */
[----:B------:R-:W-:-:S05]  /*17eb0*/  IADD3.X R13, RZ, R13, RZ, P1, !PT ;  /* 0x0000000dff0d7210 */ /* 0x000fca0000ffe4ff */
[----:B------:R-:W-:-:S04]  /*17ec0*/  IMAD.WIDE.U32 R4, R13, UR8, RZ ;  /* 0x000000080d047c25 */ /* 0x000fc8000f8e00ff */
[----:B------:R-:W-:-:S04]  /*17ed0*/  IMAD.WIDE.U32 R4, P1, R3, UR9, R4 ;  /* 0x0000000903047c25 */ /* 0x000fc8000f820004 */
[----:B------:R-:W-:Y:S01]  /*17ee0*/  IMAD.WIDE.U32 R2, R3, UR8, RZ ;  /* 0x0000000803027c25 */ /* 0x000fe2000f8e00ff */
[----:B------:R-:W-:-:S04]  /*17ef0*/  MOV R2, R5 ;  /* 0x0000000500027202 */ /* 0x000fc80000000f00 */
[----:B------:R-:W-:Y:S01]  /*17f00*/  IADD3 RZ, P3, R3, R4, RZ ;  /* 0x0000000403ff7210 */ /* 0x000fe20007f7e0ff */
[----:B------:R-:W-:-:S04]  /*17f10*/  IMAD.X R3, RZ, RZ, RZ, P1 ;  /* 0x000000ffff037224 */ /* 0x000fc800008e06ff */
[----:B------:R-:W-:-:S08]  /*17f20*/  IMAD.WIDE.U32.X R2, R13, UR9, R2, P3 ;  /* 0x000000090d027c25 */ /* 0x000fd000098e0402 */
.L_x_561:
[----:B------:R-:W-:Y:S01]  /*17f30*/  ULDC UR7, c[0x0][0x648] ;  /* 0x0001920000077ab9 */ /* 0x000fe20000000800 */
[----:B------:R-:W-:Y:S01]  /*17f40*/  LOP3.LUT R12, R12, UR6, RZ, 0xc0, !PT ;  /* 0x000000060c0c7c12 */ /* 0x000fe2000f8ec0ff */
[----:B------:R-:W-:Y:S01]  /*17f50*/  UISETP.NE.AND UP0, UPT, UR46, URZ, UPT ;  /* 0x0000003f2e00728c */ /* 0x000fe2000bf05270 */
[----:B------:R-:W-:Y:S01]  /*17f60*/  SHF.R.U64 R3, R2, UR7, R3 ;  /* 0x0000000702037c19 */ /* 0x000fe20008001203 */
[----:B------:R-:W-:Y:S01]  /*17f70*/  ULDC UR7, c[0x0][0x638] ;  /* 0x00018e0000077ab9 */ /* 0x000fe20000000800 */
[----:B------:R-:W-:-:S03]  /*17f80*/  LOP3.LUT R4, R10, UR4, RZ, 0xc0, !PT ;  /* 0x000000040a047c12 */ /* 0x000fc6000f8ec0ff */
[----:B------:R-:W-:Y:S01]  /*17f90*/  IMAD.MOV R2, RZ, RZ, -R3 ;  /* 0x000000ffff027224 */ /* 0x000fe200078e0a03 */
[----:B------:R-:W-:Y:S01]  /*17fa0*/  PLOP3.LUT P1, PT, PT, PT, UP0, 0x40, 0x0 ;  /* 0x000000000000781c */ /* 0x000fe20003f2e808 */
[----:B------:R-:W-:Y:S01]  /*17fb0*/  IMAD R12, R3, UR5, R12 ;  /* 0x00000005030c7c24 */ /* 0x000fe2000f8e020c */
[----:B------:R-:W-:Y:S01]  /*17fc0*/  PLOP3.LUT P3, PT, PT, PT, UP0, 0x40, 0x0 ;  /* 0x000000000000781c */ /* 0x000fe20003f6e808 */
[----:B------:R-:W-:Y:S01]  /*17fd0*/  IMAD R11, R2, UR7, R11 ;  /* 0x00000007020b7c24 */ /* 0x000fe2000f8e020b */
[----:B------:R-:W-:Y:S02]  /*17fe0*/  ULDC UR7, c[0x0][0x610] ;  /* 0x0001840000077ab9 */ /* 0x000fe40000000800 */
[----:B------:R-:W-:Y:S01]  /*17ff0*/  IMAD R7, R12, UR7, R7 ;  /* 0x000000070c077c24 */ /* 0x000fe2000f8e0207 */
[----:B------:R-:W-:Y:S02]  /*18000*/  ULDC UR7, c[0x0][0x600] ;  /* 0x0001800000077ab9 */ /* 0x000fe40000000800 */
[----:B------:R-:W-:-:S05]  /*18010*/  IMAD R4, R11, UR7, R4 ;  /* 0x000000070b047c24 */ /* 0x000fca000f8e0204 */
[----:B------:R-:W-:Y:S02]  /*18020*/  SEL R2, R4, R7, P1 ;  /* 0x0000000704027207 */ /* 0x000fe40000800000 */
[----:B------:R-:W-:Y:S02]  /*18030*/  SEL R3, R7, R4, P3 ;  /* 0x0000000407037207 */ /* 0x000fe40001800000 */
[----:B------:R-:W-:-:S07]  /*18040*/  MOV R4, 0x1 ;  /* 0x0000000100047802 */ /* 0x000fce0000000f00 */
.L_x_559:
[----:B------:R-:W-:Y:S05]  /*18050*/  BSYNC B1 ;  /* 0x0000000000017941 */ /* 0x000fea0003800000 */
.L_x_558:
[----:B------:R-:W-:-:S13]  /*18060*/  LOP3.LUT P1, RZ, R4, 0xff, RZ, 0xc0, !PT ;  /* 0x000000ff04ff7812 */ /* 0x000fda000782c0ff */
[----:B------:R-:W-:Y:S05]  /*18070*/  @P1 BRA `(.L_x_562) ;  /* 0xfffffff400241947 */ /* 0x000fea000383ffff */
[----:B------:R-:W-:Y:S05]  /*18080*/  BSYNC B0 ;  /* 0x0000000000007941 */ /* 0x000fea0003800000 */
.L_x_550:
[----:B------:R-:W-:-:S03]  /*18090*/  UMOV UR7, 0xffffffff ;  /* 0xffffffff00077882 */ /* 0x000fc60000000000 */
[----:B------:R-:W-:Y:S05]  /*180a0*/  BRA.DIV UR7, `(.L_x_563) ;  /* 0x0000000207f47947 */ /* 0x000fea000b800000 */
[----:B------:R-:W-:-:S13]  /*180b0*/  ELECT P6, URZ, PT ;  /* 0x00000000003f782f */ /* 0x000fda00038c0000 */
.L_x_576:
[----:B------:R-:W-:Y:S04]  /*180c0*/  BSSY B0, `(.L_x_564) ;  /* 0x0000023000007945 */ /* 0x000fe80003800000 */
[----:B------:R-:W-:Y:S05]  /*180d0*/  @!P6 BRA `(.L_x_565) ;  /* 0x000000000084e947 */ /* 0x000fea0003800000 */
[----:B------:R-:W-:-:S04]  /*180e0*/  ULOP3.LUT UR7, UR40, 0x2, URZ, 0xfc, !UPT ;  /* 0x0000000228077892 */ /* 0x000fc8000f8efc3f */
[----:B------:R-:W-:-:S06]  /*180f0*/  UISETP.NE.AND UP0, UPT, UR7, 0x3, UPT ;  /* 0x000000030700788c */ /* 0x000fcc000bf05270 */
[----:B------:R-:W-:-:S13]  /*18100*/  PLOP3.LUT P0, PT, PT, PT, UP0, 0x80, 0x0 ;  /* 0x000000000000781c */ /* 0x000fda0003f0f008 */
[----:B------:R-:W-:Y:S05]  /*18110*/  @!P0 BRA `(.L_x_566) ;  /* 0x0000000000048947 */ /* 0x000fea0003800000 */
[----:B------:R-:W-:Y:S01]  /*18120*/  BPT.TRAP 0x1 ;  /* 0x000000040000795c */ /* 0x000fe20000300000 */
.L_x_566:
[----:B------:R-:W0:Y:S01]  /*18130*/  S2R R3, SR_CgaCtaId ;  /* 0x0000000000037919 */ /* 0x000e220000008800 */
[----:B------:R-:W-:-:S04]  /*18140*/  MOV R2, 0x400 ;  /* 0x0000040000027802 */ /* 0x000fc80000000f00 */
[----:B0-----:R-:W-:Y:S02]  /*18150*/  LEA R3, R3, R2, 0x18 ;  /* 0x0000000203037211 */ /* 0x001fe400078ec0ff */
[----:B------:R-:W-:-:S03]  /*18160*/  SHF.L.U32 R2, R0, 0x1f, RZ ;  /* 0x0000001f00027819 */ /* 0x000fc600000006ff */
[----:B------:R-:W-:-:S05]  /*18170*/  VIADD R3, R3, 0x18 ;  /* 0x0000001803037836 */ /* 0x000fca0000000000 */
[----:B------:R-:W-:-:S04]  /*18180*/  LEA R5, R6, R3, 0x3 ;  /* 0x0000000306057211 */ /* 0x000fc800078e18ff */
[----:B------:R-:W0:Y:S02]  /*18190*/  SYNCS.PHASECHK.TRANS64.TRYWAIT P0, [R5+URZ], R2 ;  /* 0x00000002050075a7 */ /* 0x000e24000800017f */
[----:B0-----:R-:W-:Y:S05]  /*181a0*/  @!P0 BRA `(.L_x_567) ;  /* 0x0000000000d48947 */ /* 0x001fea0003800000 */
.L_x_577:
[----:B------:R-:W-:-:S05]  /*181b0*/  VIADD R6, R6, 0x1 ;  /* 0x0000000106067836 */ /* 0x000fca0000000000 */
[----:B------:R-:W-:-:S04]  /*181c0*/  ISETP.NE.AND P0, PT, R6, 0x3, PT ;  /* 0x000000030600780c */ /* 0x000fc80003f05270 */
[----:B0-----:R-:W-:Y:S02]  /*181d0*/  SEL R5, RZ, 0x1, P0 ;  /* 0x00000001ff057807 */ /* 0x001fe40000000000 */
[----:B------:R-:W-:Y:S02]  /*181e0*/  SEL R6, R6, RZ, P0 ;  /* 0x000000ff06067207 */ /* 0x000fe40000000000 */
[----:B------:R-:W-:Y:S02]  /*181f0*/  LOP3.LUT R5, R0, R5, RZ, 0x3c, !PT ;  /* 0x0000000500057212 */ /* 0x000fe400078e3cff */
[----:B------:R-:W-:Y:S02]  /*18200*/  LEA R7, R6, R3, 0x3 ;  /* 0x0000000306077211 */ /* 0x000fe400078e18ff */
[----:B------:R-:W-:-:S04]  /*18210*/  SHF.L.U32 R0, R5, 0x1f, RZ ;  /* 0x0000001f05007819 */ /* 0x000fc800000006ff */
[----:B------:R-:W0:Y:S02]  /*18220*/  SYNCS.PHASECHK.TRANS64.TRYWAIT P0, [R7+URZ], R0 ;  /* 0x00000000070075a7 */ /* 0x000e24000800017f */
[----:B0-----:R-:W-:Y:S05]  /*18230*/  @!P0 BRA `(.L_x_568) ;  /* 0x0000000000c48947 */ /* 0x001fea0003800000 */
.L_x_578:
[----:B0-----:R-:W-:-:S05]  /*18240*/  VIADD R0, R6, 0x1 ;  /* 0x0000000106007836 */ /* 0x001fca0000000000 */
[----:B------:R-:W-:-:S04]  /*18250*/  ISETP.NE.AND P0, PT, R0, 0x3, PT ;  /* 0x000000030000780c */ /* 0x000fc80003f05270 */
[----:B------:R-:W-:Y:S02]  /*18260*/  SEL R2, RZ, 0x1, P0 ;  /* 0x00000001ff027807 */ /* 0x000fe40000000000 */
[----:B------:R-:W-:Y:S02]  /*18270*/  SEL R0, R0, RZ, P0 ;  /* 0x000000ff00007207 */ /* 0x000fe40000000000 */
[----:B------:R-:W-:Y:S02]  /*18280*/  LOP3.LUT R2, R5, R2, RZ, 0x3c, !PT ;  /* 0x0000000205027212 */ /* 0x000fe400078e3cff */
[----:B------:R-:W-:Y:S02]  /*18290*/  LEA R3, R0, R3, 0x3 ;  /* 0x0000000300037211 */ /* 0x000fe400078e18ff */
[----:B------:R-:W-:-:S07]  /*182a0*/  SHF.L.U32 R0, R2, 0x1f, RZ ;  /* 0x0000001f02007819 */ /* 0x000fce00000006ff */
.L_x_569:
[----:B0-----:R0:W1:Y:S02]  /*182b0*/  SYNCS.PHASECHK.TRANS64.TRYWAIT P0, [R3+URZ], R0 ;  /* 0x00000000030075a7 */ /* 0x001064000800017f */
[----:B-1----:R-:W-:Y:S05]  /*182c0*/  @!P0 NANOSLEEP.SYNCS 0x989680 ;  /* 0x009896800000895d */ /* 0x002fea0003900000 */
[----:B------:R-:W1:Y:S02]  /*182d0*/  @!P0 SYNCS.PHASECHK.TRANS64 P0, [R3+URZ], R0 ;  /* 0x00000000030085a7 */ /* 0x000e64000800007f */
[----:B-1----:R-:W-:Y:S05]  /*182e0*/  @!P0 BRA `(.L_x_569) ;  /* 0xfffffffc00f08947 */ /* 0x002fea000383ffff */
.L_x_565:
[----:B------:R-:W-:Y:S05]  /*182f0*/  BSYNC B0 ;  /* 0x0000000000007941 */ /* 0x000fea0003800000 */
.L_x_564:
[----:B------:R-:W-:Y:S05]  /*18300*/  EXIT ;  /* 0x000000000000794d */ /* 0x000fea0003800000 */
.L_x_17:
[----:B-1----:R1:W3:Y:S02]  /*18310*/  SYNCS.PHASECHK.TRANS64.TRYWAIT P1, [R3+URZ], R2 ;  /* 0x00000002030075a7 */ /* 0x0022e4000802017f */
[----:B---3--:R-:W-:Y:S05]  /*18320*/  @!P1 NANOSLEEP.SYNCS 0x989680 ;  /* 0x009896800000995d */ /* 0x008fea0003900000 */
[----:B------:R-:W3:Y:S02]  /*18330*/  @!P1 SYNCS.PHASECHK.TRANS64 P1, [R3+URZ], R2 ;  /* 0x00000002030095a7 */ /* 0x000ee4000802007f */
[----:B---3--:R-:W-:Y:S05]  /*18340*/  @!P1 BRA `(.L_x_17) ;  /* 0xfffffffc00f09947 */ /* 0x008fea000383ffff */
[----:B------:R-:W-:Y:S05]  /*18350*/  BRA `(.L_x_16) ;  /* 0xfffffe90003c7947 */ /* 0x000fea000383ffff */
.L_x_22:
[----:B-1----:R1:W2:Y:S02]  /*18360*/  SYNCS.PHASECHK.TRANS64.TRYWAIT P1, [R2+URZ], R3 ;  /* 0x00000003020075a7 */ /* 0x0022a4000802017f */
[----:B--2---:R-:W-:Y:S05]  /*18370*/  @!P1 NANOSLEEP.SYNCS 0x989680 ;  /* 0x009896800000995d */ /* 0x004fea0003900000 */
[----:B------:R-:W2:Y:S02]  /*18380*/  @!P1 SYNCS.PHASECHK.TRANS64 P1, [R2+URZ], R3 ;  /* 0x00000003020095a7 */ /* 0x000ea4000802007f */
[----:B--2---:R-:W-:Y:S05]  /*18390*/  @!P1 BRA `(.L_x_22) ;  /* 0xfffffffc00f09947 */ /* 0x004fea000383ffff */
[----:B------:R-:W-:Y:S05]  /*183a0*/  BRA `(.L_x_21) ;  /* 0xfffffec400b87947 */ /* 0x000fea000383ffff */
.L_x_551:
[----:B------:R-:W-:Y:S01]  /*183b0*/  BSSY B1, `(.L_x_570) ;  /* 0x0000006000017945 */ /* 0x000fe20003800000 */
[----:B------:R-:W-:-:S07]  /*183c0*/  IMAD.MOV.U32 R15, RZ, RZ, -0x1 ;  /* 0xffffffffff0f7424 */ /* 0x000fce00078e00ff */
[----:B------:R-:W-:Y:S05]  /*183d0*/  WARPSYNC.COLLECTIVE R15, `(.L_x_571) ;  /* 0x000000000f0c7348 */ /* 0x000fea0003c00000 */
[----:B------:R-:W-:Y:S02]  /*183e0*/  ELECT P6, UR62, PT ;  /* 0x00000000003e782f */ /* 0x000fe400038c0000 */
[----:B------:R-:W-:Y:S01]  /*183f0*/  MOV R14, UR62 ;  /* 0x0000003e000e7c02 */ /* 0x000fe20008000f00 */
[----:B------:R-:W-:Y:S10]  /*18400*/  ENDCOLLECTIVE ;  /* 0x000000000000791b */ /* 0x000ff40003800000 */
.L_x_571:
[----:B------:R-:W-:Y:S05]  /*18410*/  BSYNC B1 ;  /* 0x0000000000017941 */ /* 0x000fea0003800000 */
.L_x_570:
[----:B------:R-:W-:Y:S05]  /*18420*/  BRA `(.L_x_572) ;  /* 0xfffffff000447947 */ /* 0x000fea000383ffff */
.L_x_554:
[----:B0-----:R0:W1:Y:S02]  /*18430*/  SYNCS.PHASECHK.TRANS64.TRYWAIT P1, [R10+URZ+0x18], R5 ;  /* 0x000018050a0075a7 */ /* 0x001064000802017f */
[----:B-1----:R-:W-:Y:S05]  /*18440*/  @!P1 NANOSLEEP.SYNCS 0x989680 ;  /* 0x009896800000995d */ /* 0x002fea0003900000 */
[----:B------:R-:W1:Y:S02]  /*18450*/  @!P1 SYNCS.PHASECHK.TRANS64 P1, [R10+URZ+0x18], R5 ;  /* 0x000018050a0095a7 */ /* 0x000e64000802007f */
[----:B-1----:R-:W-:Y:S05]  /*18460*/  @!P1 BRA `(.L_x_554) ;  /* 0xfffffffc00f09947 */ /* 0x002fea000383ffff */
[----:B------:R-:W-:Y:S05]  /*18470*/  BRA `(.L_x_573) ;  /* 0xfffffff000787947 */ /* 0x000fea000383ffff */
.L_x_563:
[----:B------:R-:W-:Y:S01]  /*18480*/  BSSY B0, `(.L_x_574) ;  /* 0x0000006000007945 */ /* 0x000fe20003800000 */
[----:B------:R-:W-:-:S07]  /*18490*/  MOV R15, 0xffffffff ;  /* 0xffffffff000f7802 */ /* 0x000fce0000000f00 */
[----:B------:R-:W-:Y:S05]  /*184a0*/  WARPSYNC.COLLECTIVE R15, `(.L_x_575) ;  /* 0x000000000f0c7348 */ /* 0x000fea0003c00000 */
[----:B------:R-:W-:Y:S02]  /*184b0*/  ELECT P6, UR62, PT ;  /* 0x00000000003e782f */ /* 0x000fe400038c0000 */
[----:B------:R-:W-:Y:S01]  /*184c0*/  MOV R14, UR62 ;  /* 0x0000003e000e7c02 */ /* 0x000fe20008000f00 */
[----:B------:R-:W-:Y:S10]  /*184d0*/  ENDCOLLECTIVE ;  /* 0x000000000000791b */ /* 0x000ff40003800000 */
.L_x_575:
[----:B------:R-:W-:Y:S05]  /*184e0*/  BSYNC B0 ;  /* 0x0000000000007941 */ /* 0x000fea0003800000 */
.L_x_574:
[----:B------:R-:W-:Y:S05]  /*184f0*/  BRA `(.L_x_576) ;  /* 0xfffffff800f07947 */ /* 0x000fea000383ffff */
.L_x_567:
[----:B0-----:R0:W1:Y:S02]  /*18500*/  SYNCS.PHASECHK.TRANS64.TRYWAIT P0, [R5+URZ], R2 ;  /* 0x00000002050075a7 */ /* 0x001064000800017f */
[----:B-1----:R-:W-:Y:S05]  /*18510*/  @!P0 NANOSLEEP.SYNCS 0x989680 ;  /* 0x009896800000895d */ /* 0x002fea0003900000 */
[----:B------:R-:W1:Y:S02]  /*18520*/  @!P0 SYNCS.PHASECHK.TRANS64 P0, [R5+URZ], R2 ;  /* 0x00000002050085a7 */ /* 0x000e64000800007f */
[----:B-1----:R-:W-:Y:S05]  /*18530*/  @!P0 BRA `(.L_x_567) ;  /* 0xfffffffc00f08947 */ /* 0x002fea000383ffff */
[----:B------:R-:W-:Y:S05]  /*18540*/  BRA `(.L_x_577) ;  /* 0xfffffffc00187947 */ /* 0x000fea000383ffff */
.L_x_568:
[----:B0-----:R0:W1:Y:S02]  /*18550*/  SYNCS.PHASECHK.TRANS64.TRYWAIT P0, [R7+URZ], R0 ;  /* 0x00000000070075a7 */ /* 0x001064000800017f */
[----:B-1----:R-:W-:Y:S05]  /*18560*/  @!P0 NANOSLEEP.SYNCS 0x989680 ;  /* 0x009896800000895d */ /* 0x002fea0003900000 */
[----:B------:R-:W1:Y:S02]  /*18570*/  @!P0 SYNCS.PHASECHK.TRANS64 P0, [R7+URZ], R0 ;  /* 0x00000000070085a7 */ /* 0x000e64000800007f */
[----:B-1----:R-:W-:Y:S05]  /*18580*/  @!P0 BRA `(.L_x_568) ;  /* 0xfffffffc00f08947 */ /* 0x002fea000383ffff */
[----:B------:R-:W-:Y:S05]  /*18590*/  BRA `(.L_x_578) ;  /* 0xfffffffc00287947 */ /* 0x000fea000383ffff */
.L_x_579:
[----:B------:R-:W-:-:S00]  /*185a0*/  BRA `(.L_x_579) ;  /* 0xfffffffc00fc7947 */ /* 0x000fc0000383ffff */
[----:B------:R-:W-:-:S00]  /*185b0*/  NOP ;  /* 0x0000000000007918 */ /* 0x000fc00000000000 */
        /* <DEDUP_REMOVED lines=12> */
.L_x_580:


//--------------------- .nv.global.init           --------------------------
	.section	.nv.global.init,"aw",@progbits
.nv.global.init:
	.type		$str$22,@object
	.size		$str$22,($str$23 - $str$22)
$str$22:
        /*0000*/ 	.byte	0x6b, 0x5f, 0x74, 0x69, 0x6c, 0x65, 0x5f, 0x63, 0x6f, 0x75, 0x6e, 0x74, 0x20, 0x3e, 0x3d, 0x20
        /*0010*/ 	.byte	0x31, 0x00
	.type		$str$23,@object
	.size		$str$23,(__unnamed_1 - $str$23)
$str$23:
        /*0012*/ 	.byte	0x2f, 0x74, 0x6d, 0x70, 0x2f, 0x63, 0x75, 0x74, 0x6c, 0x61, 0x73, 0x73, 0x5f, 0x73, 0x77, 0x65
        /*0022*/ 	.byte	0x65, 0x70, 0x5f, 0x73, 0x72, 0x63, 0x2f, 0x69, 0x6e, 0x63, 0x6c, 0x75, 0x64, 0x65, 0x2f, 0x63
        /*0032*/ 	.byte	0x75, 0x74, 0x6c, 0x61, 0x73, 0x73, 0x2f, 0x67, 0x65, 0x6d, 0x6d, 0x2f, 0x63, 0x6f, 0x6c, 0x6c
        /*0042*/ 	.byte	0x65, 0x63, 0x74, 0x69, 0x76, 0x65, 0x2f, 0x73, 0x6d, 0x39, 0x30, 0x5f, 0x6d, 0x6d, 0x61, 0x5f
        /*0052*/ 	.byte	0x74, 0x6d, 0x61, 0x5f, 0x67, 0x6d, 0x6d, 0x61, 0x5f, 0x73, 0x73, 0x5f, 0x77, 0x61, 0x72, 0x70
        /*0062*/ 	.byte	0x73, 0x70, 0x65, 0x63, 0x69, 0x61, 0x6c, 0x69, 0x7a, 0x65, 0x64, 0x2e, 0x68, 0x70, 0x70, 0x00
	.type		__unnamed_1,@object
	.size		__unnamed_1,(.L_0 - __unnamed_1)
__unnamed_1:
        /* <DEDUP_REMOVED lines=173> */
        /*0b42*/ 	.byte	0x6e, 0x74, 0x69, 0x74, 0x79, 0x5d, 0x00
.L_0:


//--------------------- .nv.shared._ZN7cutlass13device_kernelINS_4gemm6kernel13GemmUniversalIN4cute5tupleIJiiiiEEENS1_10collective13CollectiveMmaINS1_34MainloopSm90TmaGmmaWarpSpecializedILi3ENS5_IJNS4_1CILi1EEESB_SB_EEENS1_35KernelTmaWarpSpecializedCooperativeEEENS5_IJNSA_ILi256EEESF_NSA_ILi128EEEEEEaNS5_IJlSB_lEEEaSI_NS4_8TiledMMAINS4_8MMA_AtomIJNS4_4SM904GMMA27MMA_64x256x32_S32S8S8_SS_TNEEEENS4_6LayoutINS5_IJNSA_ILi2EEESB_SB_EEENS5_IJSB_NSA_ILi0EEESS_EEEEENS5_IJNS4_10UnderscoreESV_SV_EEEEENS4_13SM90_TMA_LOADENS4_14ComposedLayoutINS4_7SwizzleILi3ELi4ELi3EEENS4_18smem_ptr_flag_bitsILi8EEENSP_INS5_IJNSA_ILi8EEESG_EEENS5_IJSG_SB_EEEEEEEvNS4_8identityESY_S18_vS19_EENS_8epilogue10collective6detail29Sm90TmaWarpSpecializedAdapterINS1C_15DefaultEpilogueIaSI_SI_NS1B_6thread17LinearCombinationIaLi1EiiLNS1G_9ScaleType4KindE0ELNS_15FloatRoundStyleE2EaEENS1_15EpilogueDefaultEEEEEvvEEEEvNT_6ParamsE --------------------------
	.section	.nv.shared._ZN7cutlass13device_kernelINS_4gemm6kernel13GemmUniversalIN4cute5tupleIJiiiiEEENS1_10collective13CollectiveMmaINS1_34MainloopSm90TmaGmmaWarpSpecializedILi3ENS5_IJNS4_1CILi1EEESB_SB_EEENS1_35KernelTmaWarpSpecializedCooperativeEEENS5_IJNSA_ILi256EEESF_NSA_ILi128EEEEEEaNS5_IJlSB_lEEEaSI_NS4_8TiledMMAINS4_8MMA_AtomIJNS4_4SM904GMMA27MMA_64x256x32_S32S8S8_SS_TNEEEENS4_6LayoutINS5_IJNSA_ILi2EEESB_SB_EEENS5_IJSB_NSA_ILi0EEESS_EEEEENS5_IJNS4_10UnderscoreESV_SV_EEEEENS4_13SM90_TMA_LOADENS4_14ComposedLayoutINS4_7SwizzleILi3ELi4ELi3EEENS4_18smem_ptr_flag_bitsILi8EEENSP_INS5_IJNSA_ILi8EEESG_EEENS5_IJSG_SB_EEEEEEEvNS4_8identityESY_S18_vS19_EENS_8epilogue10collective6detail29Sm90TmaWarpSpecializedAdapterINS1C_15DefaultEpilogueIaSI_SI_NS1B_6thread17LinearCombinationIaLi1EiiLNS1G_9ScaleType4KindE0ELNS_15FloatRoundStyleE2EaEENS1_15EpilogueDefaultEEEEEvvEEEEvNT_6ParamsE,"aw",@nobits
	.sectionflags	@""
	.align	16
	.zero		1024


//--------------------- .nv.shared.reserved.0     --------------------------
	.section	.nv.shared.reserved.0,"aw",@nobits
	.weak		__nv_reservedSMEM_offset_0_alias
	.size		__nv_reservedSMEM_offset_0_alias, 0, 0
	.other		__nv_reservedSMEM_offset_0_alias,@"STO_CUDA_RESERVED_SHARED STV_DEFAULT"
__nv_reservedSMEM_offset_0_alias:
	.zero		0


//--------------------- .nv.global                --------------------------
	.section	.nv.global,"aw",@nobits
.nv.global:
	.type		_ZN39_INTERNAL_67ebeecf_4_k_cu_75da15c4_57734cute1_E,@object
	.size		_ZN39_INTERNAL_67ebeecf_4_k_cu_75da15c4_57734cute1_E,(_ZN39_INTERNAL_67ebeecf_4_k_cu_75da15c4_57734cuda3std3__45__cpo6cbeginE - _ZN39_INTERNAL_67ebeecf_4_k_cu_75da15c4_57734cute1_E)
_ZN39_INTERNAL_67ebeecf_4_k_cu_75da15c4_57734cute1_E:
	.zero		1
	.type		_ZN39_INTERNAL_67ebeecf_4_k_cu_75da15c4_57734cuda3std3__45__cpo6cbeginE,@object
	.size		_ZN39_INTERNAL_67ebeecf_4_k_cu_75da15c4_57734cuda3std3__45__cpo6cbeginE,(_ZN39_INTERNAL_67ebeecf_4_k_cu_75da15c4_57734cuda3std3__48in_placeE - _ZN39_INTERNAL_67ebeecf_4_k_cu_75da15c4_57734cuda3std3__45__cpo6cbeginE)
_ZN39_INTERNAL_67ebeecf_4_k_cu_75da15c4_57734cuda3std3__45__cpo6cbeginE:
	.zero		1
	.type		_ZN39_INTERNAL_67ebeecf_4_k_cu_75da15c4_57734cuda3std3__48in_placeE,@object
	.size		_ZN39_INTERNAL_67ebeecf_4_k_cu_75da15c4_57734cuda3std3__48in_placeE,(_ZN39_INTERNAL_67ebeecf_4_k_cu_75da15c4_57734cuda3std6ranges3__45__cpo9iter_moveE - _ZN39_INTERNAL_67ebeecf_4_k_cu_75da15c4_57734cuda3std3__48in_placeE)
_ZN39_INTERNAL_67ebeecf_4_k_cu_75da15c4_57734cuda3std3__48in_placeE:
	.zero		1
	.type		_ZN39_INTERNAL_67ebeecf_4_k_cu_75da15c4_57734cuda3std6ranges3__45__cpo9iter_moveE,@object
	.size		_ZN39_INTERNAL_67ebeecf_4_k_cu_75da15c4_57734cuda3std6ranges3__45__cpo9iter_moveE,(_ZN39_INTERNAL_67ebeecf_4_k_cu_75da15c4_57734cuda3std3__45__cpo5beginE - _ZN39_INTERNAL_67ebeecf_4_k_cu_75da15c4_57734cuda3std6ranges3__45__cpo9iter_moveE)
_ZN39_INTERNAL_67ebeecf_4_k_cu_75da15c4_57734cuda3std6ranges3__45__cpo9iter_moveE:
	.zero		1
	.type		_ZN39_INTERNAL_67ebeecf_4_k_cu_75da15c4_57734cuda3std3__45__cpo5beginE,@object
	.size		_ZN39_INTERNAL_67ebeecf_4_k_cu_75da15c4_57734cuda3std3__45__cpo5beginE,(_ZN39_INTERNAL_67ebeecf_4_k_cu_75da15c4_57734cuda3std3__441_GLOBAL__N__67ebeecf_4_k_cu_75da15c4_57736ignoreE - _ZN39_INTERNAL_67ebeecf_4_k_cu_75da15c4_57734cuda3std3__45__cpo5beginE)
_ZN39_INTERNAL_67ebeecf_4_k_cu_75da15c4_57734cuda3std3__45__cpo5beginE:
	.zero		1
	.type		_ZN39_INTERNAL_67ebeecf_4_k_cu_75da15c4_57734cuda3std3__441_GLOBAL__N__67ebeecf_4_k_cu_75da15c4_57736ignoreE,@object
	.size		_ZN39_INTERNAL_67ebeecf_4_k_cu_75da15c4_57734cuda3std3__441_GLOBAL__N__67ebeecf_4_k_cu_75da15c4_57736ignoreE,(_ZN39_INTERNAL_67ebeecf_4_k_cu_75da15c4_57734cute7productE - _ZN39_INTERNAL_67ebeecf_4_k_cu_75da15c4_57734cuda3std3__441_GLOBAL__N__67ebeecf_4_k_cu_75da15c4_57736ignoreE)
_ZN39_INTERNAL_67ebeecf_4_k_cu_75da15c4_57734cuda3std3__441_GLOBAL__N__67ebeecf_4_k_cu_75da15c4_57736ignoreE:
	.zero		1
	.type		_ZN39_INTERNAL_67ebeecf_4_k_cu_75da15c4_57734cute7productE,@object
	.size		_ZN39_INTERNAL_67ebeecf_4_k_cu_75da15c4_57734cute7productE,(_ZN39_INTERNAL_67ebeecf_4_k_cu_75da15c4_57734cuda3std3__45__cpo3endE - _ZN39_INTERNAL_67ebeecf_4_k_cu_75da15c4_57734cute7productE)
_ZN39_INTERNAL_67ebeecf_4_k_cu_75da15c4_57734cute7productE:
	.zero		1
	.type		_ZN39_INTERNAL_67ebeecf_4_k_cu_75da15c4_57734cuda3std3__45__cpo3endE,@object
	.size		_ZN39_INTERNAL_67ebeecf_4_k_cu_75da15c4_57734cuda3std3__45__cpo3endE,(_ZN39_INTERNAL_67ebeecf_4_k_cu_75da15c4_57734cuda3std3__419piecewise_constructE - _ZN39_INTERNAL_67ebeecf_4_k_cu_75da15c4_57734cuda3std3__45__cpo3endE)
_ZN39_INTERNAL_67ebeecf_4_k_cu_75da15c4_57734cuda3std3__45__cpo3endE:
	.zero		1
	.type		_ZN39_INTERNAL_67ebeecf_4_k_cu_75da15c4_57734cuda3std3__419piecewise_constructE,@object
	.size		_ZN39_INTERNAL_67ebeecf_4_k_cu_75da15c4_57734cuda3std3__419piecewise_constructE,(_ZN39_INTERNAL_67ebeecf_4_k_cu_75da15c4_57734cuda3std3__45__cpo4cendE - _ZN39_INTERNAL_67ebeecf_4_k_cu_75da15c4_57734cuda3std3__419piecewise_constructE)
_ZN39_INTERNAL_67ebeecf_4_k_cu_75da15c4_57734cuda3std3__419piecewise_constructE:
	.zero		1
	.type		_ZN39_INTERNAL_67ebeecf_4_k_cu_75da15c4_57734cuda3std3__45__cpo4cendE,@object
	.size		_ZN39_INTERNAL_67ebeecf_4_k_cu_75da15c4_57734cuda3std3__45__cpo4cendE,(_ZN39_INTERNAL_67ebeecf_4_k_cu_75da15c4_57734cuda3std6ranges3__45__cpo4swapE - _ZN39_INTERNAL_67ebeecf_4_k_cu_75da15c4_57734cuda3std3__45__cpo4cendE)
_ZN39_INTERNAL_67ebeecf_4_k_cu_75da15c4_57734cuda3std3__45__cpo4cendE:
	.zero		1
	.type		_ZN39_INTERNAL_67ebeecf_4_k_cu_75da15c4_57734cuda3std6ranges3__45__cpo4swapE,@object
	.size		_ZN39_INTERNAL_67ebeecf_4_k_cu_75da15c4_57734cuda3std6ranges3__45__cpo4swapE,(.L_8 - _ZN39_INTERNAL_67ebeecf_4_k_cu_75da15c4_57734cuda3std6ranges3__45__cpo4swapE)
_ZN39_INTERNAL_67ebeecf_4_k_cu_75da15c4_57734cuda3std6ranges3__45__cpo4swapE:
	.zero		1
.L_8:


//--------------------- .nv.constant0._ZN7cutlass13device_kernelINS_4gemm6kernel13GemmUniversalIN4cute5tupleIJiiiiEEENS1_10collective13CollectiveMmaINS1_34MainloopSm90TmaGmmaWarpSpecializedILi3ENS5_IJNS4_1CILi1EEESB_SB_EEENS1_35KernelTmaWarpSpecializedCooperativeEEENS5_IJNSA_ILi256EEESF_NSA_ILi128EEEEEEaNS5_IJlSB_lEEEaSI_NS4_8TiledMMAINS4_8MMA_AtomIJNS4_4SM904GMMA27MMA_64x256x32_S32S8S8_SS_TNEEEENS4_6LayoutINS5_IJNSA_ILi2EEESB_SB_EEENS5_IJSB_NSA_ILi0EEESS_EEEEENS5_IJNS4_10UnderscoreESV_SV_EEEEENS4_13SM90_TMA_LOADENS4_14ComposedLayoutINS4_7SwizzleILi3ELi4ELi3EEENS4_18smem_ptr_flag_bitsILi8EEENSP_INS5_IJNSA_ILi8EEESG_EEENS5_IJSG_SB_EEEEEEEvNS4_8identityESY_S18_vS19_EENS_8epilogue10collective6detail29Sm90TmaWarpSpecializedAdapterINS1C_15DefaultEpilogueIaSI_SI_NS1B_6thread17LinearCombinationIaLi1EiiLNS1G_9ScaleType4KindE0ELNS_15FloatRoundStyleE2EaEENS1_15EpilogueDefaultEEEEEvvEEEEvNT_6ParamsE --------------------------
	.section	.nv.constant0._ZN7cutlass13device_kernelINS_4gemm6kernel13GemmUniversalIN4cute5tupleIJiiiiEEENS1_10collective13CollectiveMmaINS1_34MainloopSm90TmaGmmaWarpSpecializedILi3ENS5_IJNS4_1CILi1EEESB_SB_EEENS1_35KernelTmaWarpSpecializedCooperativeEEENS5_IJNSA_ILi256EEESF_NSA_ILi128EEEEEEaNS5_IJlSB_lEEEaSI_NS4_8TiledMMAINS4_8MMA_AtomIJNS4_4SM904GMMA27MMA_64x256x32_S32S8S8_SS_TNEEEENS4_6LayoutINS5_IJNSA_ILi2EEESB_SB_EEENS5_IJSB_NSA_ILi0EEESS_EEEEENS5_IJNS4_10UnderscoreESV_SV_EEEEENS4_13SM90_TMA_LOADENS4_14ComposedLayoutINS4_7SwizzleILi3ELi4ELi3EEENS4_18smem_ptr_flag_bitsILi8EEENSP_INS5_IJNSA_ILi8EEESG_EEENS5_IJSG_SB_EEEEEEEvNS4_8identityESY_S18_vS19_EENS_8epilogue10collective6detail29Sm90TmaWarpSpecializedAdapterINS1C_15DefaultEpilogueIaSI_SI_NS1B_6thread17LinearCombinationIaLi1EiiLNS1G_9ScaleType4KindE0ELNS_15FloatRoundStyleE2EaEENS1_15EpilogueDefaultEEEEEvvEEEEvNT_6ParamsE,"a",@progbits
	.sectionflags	@""
	.align	4
.nv.constant0._ZN7cutlass13device_kernelINS_4gemm6kernel13GemmUniversalIN4cute5tupleIJiiiiEEENS1_10collective13CollectiveMmaINS1_34MainloopSm90TmaGmmaWarpSpecializedILi3ENS5_IJNS4_1CILi1EEESB_SB_EEENS1_35KernelTmaWarpSpecializedCooperativeEEENS5_IJNSA_ILi256EEESF_NSA_ILi128EEEEEEaNS5_IJlSB_lEEEaSI_NS4_8TiledMMAINS4_8MMA_AtomIJNS4_4SM904GMMA27MMA_64x256x32_S32S8S8_SS_TNEEEENS4_6LayoutINS5_IJNSA_ILi2EEESB_SB_EEENS5_IJSB_NSA_ILi0EEESS_EEEEENS5_IJNS4_10UnderscoreESV_SV_EEEEENS4_13SM90_TMA_LOADENS4_14ComposedLayoutINS4_7SwizzleILi3ELi4ELi3EEENS4_18smem_ptr_flag_bitsILi8EEENSP_INS5_IJNSA_ILi8EEESG_EEENS5_IJSG_SB_EEEEEEEvNS4_8identityESY_S18_vS19_EENS_8epilogue10collective6detail29Sm90TmaWarpSpecializedAdapterINS1C_15DefaultEpilogueIaSI_SI_NS1B_6thread17LinearCombinationIaLi1EiiLNS1G_9ScaleType4KindE0ELNS_15FloatRoundStyleE2EaEENS1_15EpilogueDefaultEEEEEvvEEEEvNT_6ParamsE:
	.zero		1664


//--------------------- SYMBOLS --------------------------

	.type		.nv.reservedSmem.offset0,@object
	.size		.nv.reservedSmem.offset0,0x4
	.type		__assertfail,@function
